//
// Generated by NVIDIA NVVM Compiler
//
// Compiler Build ID: CL-36424714
// Cuda compilation tools, release 13.0, V13.0.88
// Based on NVVM 20.0.0
//

.version 9.0
.target sm_100
.address_size 64

	// .globl	_Z9dev_constPfi
.global .align 4 .b8 precalc_xorwow_matrix[102400];
.global .align 4 .b8 precalc_xorwow_offset_matrix[102400];
.global .align 4 .b8 mrg32k3aM1[2304];
.global .align 4 .b8 mrg32k3aM2[2304];
.global .align 4 .b8 mrg32k3aM1SubSeq[2016];
.global .align 4 .b8 mrg32k3aM2SubSeq[2016];
.global .align 4 .b8 mrg32k3aM1Seq[2304];
.global .align 4 .b8 mrg32k3aM2Seq[2304];
.const .align 8 .b8 __cr_lgamma_table[72];

.visible .entry _Z9dev_constPfi(
	.param .u64 .ptr .align 1 _Z9dev_constPfi_param_0,
	.param .u32 _Z9dev_constPfi_param_1
)
{
	.local .align 8 .b8 	__local_depot0[48];
	.reg .b64 	%SP;
	.reg .b64 	%SPL;
	.reg .pred 	%p<64>;
	.reg .b32 	%r<1200>;
	.reg .b32 	%f<3>;
	.reg .b64 	%rd<28>;

	mov.u64 	%SPL, __local_depot0;
	ld.param.u64 	%rd10, [_Z9dev_constPfi_param_0];
	ld.param.u32 	%r540, [_Z9dev_constPfi_param_1];
	add.u64 	%rd1, %SPL, 0;
	mov.u32 	%r541, %tid.x;
	mov.u32 	%r542, %ctaid.x;
	mov.u32 	%r543, %ntid.x;
	mad.lo.s32 	%r544, %r542, %r543, %r541;
	// begin inline asm
	mov.u64 	%rd11, %clock64;
	// end inline asm
	cvt.s64.s32 	%rd2, %r544;
	cvt.u32.u64 	%r545, %rd11;
	xor.b32  	%r546, %r545, -1429050551;
	mul.lo.s32 	%r547, %r546, 1099087573;
	{ .reg .b32 tmp; mov.b64 {tmp, %r548}, %rd11; }
	xor.b32  	%r549, %r548, -136515619;
	mul.lo.s32 	%r550, %r549, -1703105765;
	add.s32 	%r551, %r547, %r550;
	add.s32 	%r1, %r551, 6615241;
	add.s32 	%r936, %r547, 123456789;
	st.local.v2.u32 	[%rd1], {%r1, %r936};
	xor.b32  	%r552, %r547, 362436069;
	add.s32 	%r553, %r550, 521288629;
	st.local.v2.u32 	[%rd1+8], {%r552, %r553};
	xor.b32  	%r554, %r550, 88675123;
	add.s32 	%r932, %r547, 5783321;
	st.local.v2.u32 	[%rd1+16], {%r554, %r932};
	setp.eq.s32 	%p1, %r544, 0;
	@%p1 bra 	$L__BB0_115;
	mov.b32 	%r919, 0;
	mov.u64 	%rd27, %rd2;
$L__BB0_2:
	mov.u64 	%rd3, %rd27;
	and.b64  	%rd4, %rd3, 3;
	setp.eq.s64 	%p2, %rd4, 0;
	@%p2 bra 	$L__BB0_114;
	mul.wide.u32 	%rd13, %r919, 3200;
	mov.u64 	%rd14, precalc_xorwow_matrix;
	add.s64 	%rd5, %rd14, %rd13;
	mov.b32 	%r932, 0;
	mov.u32 	%r933, %r932;
	mov.u32 	%r934, %r932;
	mov.u32 	%r935, %r932;
	mov.u32 	%r936, %r932;
	mov.u32 	%r925, %r932;
$L__BB0_4:
	mul.wide.u32 	%rd15, %r925, 4;
	add.s64 	%rd16, %rd1, %rd15;
	ld.local.u32 	%r13, [%rd16+4];
	shl.b32 	%r14, %r925, 5;
	mov.b32 	%r931, 0;
$L__BB0_5:
	.pragma "nounroll";
	shr.u32 	%r558, %r13, %r931;
	and.b32  	%r559, %r558, 1;
	setp.eq.b32 	%p3, %r559, 1;
	not.pred 	%p4, %p3;
	add.s32 	%r560, %r14, %r931;
	mul.lo.s32 	%r561, %r560, 5;
	mul.wide.u32 	%rd17, %r561, 4;
	add.s64 	%rd6, %rd5, %rd17;
	@%p4 bra 	$L__BB0_7;
	ld.global.u32 	%r562, [%rd6];
	xor.b32  	%r936, %r936, %r562;
	ld.global.u32 	%r563, [%rd6+4];
	xor.b32  	%r935, %r935, %r563;
	ld.global.u32 	%r564, [%rd6+8];
	xor.b32  	%r934, %r934, %r564;
	ld.global.u32 	%r565, [%rd6+12];
	xor.b32  	%r933, %r933, %r565;
	ld.global.u32 	%r566, [%rd6+16];
	xor.b32  	%r932, %r932, %r566;
$L__BB0_7:
	and.b32  	%r568, %r558, 2;
	setp.eq.s32 	%p5, %r568, 0;
	@%p5 bra 	$L__BB0_9;
	ld.global.u32 	%r569, [%rd6+20];
	xor.b32  	%r936, %r936, %r569;
	ld.global.u32 	%r570, [%rd6+24];
	xor.b32  	%r935, %r935, %r570;
	ld.global.u32 	%r571, [%rd6+28];
	xor.b32  	%r934, %r934, %r571;
	ld.global.u32 	%r572, [%rd6+32];
	xor.b32  	%r933, %r933, %r572;
	ld.global.u32 	%r573, [%rd6+36];
	xor.b32  	%r932, %r932, %r573;
$L__BB0_9:
	and.b32  	%r575, %r558, 4;
	setp.eq.s32 	%p6, %r575, 0;
	@%p6 bra 	$L__BB0_11;
	ld.global.u32 	%r576, [%rd6+40];
	xor.b32  	%r936, %r936, %r576;
	ld.global.u32 	%r577, [%rd6+44];
	xor.b32  	%r935, %r935, %r577;
	ld.global.u32 	%r578, [%rd6+48];
	xor.b32  	%r934, %r934, %r578;
	ld.global.u32 	%r579, [%rd6+52];
	xor.b32  	%r933, %r933, %r579;
	ld.global.u32 	%r580, [%rd6+56];
	xor.b32  	%r932, %r932, %r580;
$L__BB0_11:
	and.b32  	%r582, %r558, 8;
	setp.eq.s32 	%p7, %r582, 0;
	@%p7 bra 	$L__BB0_13;
	ld.global.u32 	%r583, [%rd6+60];
	xor.b32  	%r936, %r936, %r583;
	ld.global.u32 	%r584, [%rd6+64];
	xor.b32  	%r935, %r935, %r584;
	ld.global.u32 	%r585, [%rd6+68];
	xor.b32  	%r934, %r934, %r585;
	ld.global.u32 	%r586, [%rd6+72];
	xor.b32  	%r933, %r933, %r586;
	ld.global.u32 	%r587, [%rd6+76];
	xor.b32  	%r932, %r932, %r587;
$L__BB0_13:
	and.b32  	%r589, %r558, 16;
	setp.eq.s32 	%p8, %r589, 0;
	@%p8 bra 	$L__BB0_15;
	ld.global.u32 	%r590, [%rd6+80];
	xor.b32  	%r936, %r936, %r590;
	ld.global.u32 	%r591, [%rd6+84];
	xor.b32  	%r935, %r935, %r591;
	ld.global.u32 	%r592, [%rd6+88];
	xor.b32  	%r934, %r934, %r592;
	ld.global.u32 	%r593, [%rd6+92];
	xor.b32  	%r933, %r933, %r593;
	ld.global.u32 	%r594, [%rd6+96];
	xor.b32  	%r932, %r932, %r594;
$L__BB0_15:
	and.b32  	%r596, %r558, 32;
	setp.eq.s32 	%p9, %r596, 0;
	@%p9 bra 	$L__BB0_17;
	ld.global.u32 	%r597, [%rd6+100];
	xor.b32  	%r936, %r936, %r597;
	ld.global.u32 	%r598, [%rd6+104];
	xor.b32  	%r935, %r935, %r598;
	ld.global.u32 	%r599, [%rd6+108];
	xor.b32  	%r934, %r934, %r599;
	ld.global.u32 	%r600, [%rd6+112];
	xor.b32  	%r933, %r933, %r600;
	ld.global.u32 	%r601, [%rd6+116];
	xor.b32  	%r932, %r932, %r601;
$L__BB0_17:
	and.b32  	%r603, %r558, 64;
	setp.eq.s32 	%p10, %r603, 0;
	@%p10 bra 	$L__BB0_19;
	ld.global.u32 	%r604, [%rd6+120];
	xor.b32  	%r936, %r936, %r604;
	ld.global.u32 	%r605, [%rd6+124];
	xor.b32  	%r935, %r935, %r605;
	ld.global.u32 	%r606, [%rd6+128];
	xor.b32  	%r934, %r934, %r606;
	ld.global.u32 	%r607, [%rd6+132];
	xor.b32  	%r933, %r933, %r607;
	ld.global.u32 	%r608, [%rd6+136];
	xor.b32  	%r932, %r932, %r608;
$L__BB0_19:
	and.b32  	%r610, %r558, 128;
	setp.eq.s32 	%p11, %r610, 0;
	@%p11 bra 	$L__BB0_21;
	ld.global.u32 	%r611, [%rd6+140];
	xor.b32  	%r936, %r936, %r611;
	ld.global.u32 	%r612, [%rd6+144];
	xor.b32  	%r935, %r935, %r612;
	ld.global.u32 	%r613, [%rd6+148];
	xor.b32  	%r934, %r934, %r613;
	ld.global.u32 	%r614, [%rd6+152];
	xor.b32  	%r933, %r933, %r614;
	ld.global.u32 	%r615, [%rd6+156];
	xor.b32  	%r932, %r932, %r615;
$L__BB0_21:
	and.b32  	%r617, %r558, 256;
	setp.eq.s32 	%p12, %r617, 0;
	@%p12 bra 	$L__BB0_23;
	ld.global.u32 	%r618, [%rd6+160];
	xor.b32  	%r936, %r936, %r618;
	ld.global.u32 	%r619, [%rd6+164];
	xor.b32  	%r935, %r935, %r619;
	ld.global.u32 	%r620, [%rd6+168];
	xor.b32  	%r934, %r934, %r620;
	ld.global.u32 	%r621, [%rd6+172];
	xor.b32  	%r933, %r933, %r621;
	ld.global.u32 	%r622, [%rd6+176];
	xor.b32  	%r932, %r932, %r622;
$L__BB0_23:
	and.b32  	%r624, %r558, 512;
	setp.eq.s32 	%p13, %r624, 0;
	@%p13 bra 	$L__BB0_25;
	ld.global.u32 	%r625, [%rd6+180];
	xor.b32  	%r936, %r936, %r625;
	ld.global.u32 	%r626, [%rd6+184];
	xor.b32  	%r935, %r935, %r626;
	ld.global.u32 	%r627, [%rd6+188];
	xor.b32  	%r934, %r934, %r627;
	ld.global.u32 	%r628, [%rd6+192];
	xor.b32  	%r933, %r933, %r628;
	ld.global.u32 	%r629, [%rd6+196];
	xor.b32  	%r932, %r932, %r629;
$L__BB0_25:
	and.b32  	%r631, %r558, 1024;
	setp.eq.s32 	%p14, %r631, 0;
	@%p14 bra 	$L__BB0_27;
	ld.global.u32 	%r632, [%rd6+200];
	xor.b32  	%r936, %r936, %r632;
	ld.global.u32 	%r633, [%rd6+204];
	xor.b32  	%r935, %r935, %r633;
	ld.global.u32 	%r634, [%rd6+208];
	xor.b32  	%r934, %r934, %r634;
	ld.global.u32 	%r635, [%rd6+212];
	xor.b32  	%r933, %r933, %r635;
	ld.global.u32 	%r636, [%rd6+216];
	xor.b32  	%r932, %r932, %r636;
$L__BB0_27:
	and.b32  	%r638, %r558, 2048;
	setp.eq.s32 	%p15, %r638, 0;
	@%p15 bra 	$L__BB0_29;
	ld.global.u32 	%r639, [%rd6+220];
	xor.b32  	%r936, %r936, %r639;
	ld.global.u32 	%r640, [%rd6+224];
	xor.b32  	%r935, %r935, %r640;
	ld.global.u32 	%r641, [%rd6+228];
	xor.b32  	%r934, %r934, %r641;
	ld.global.u32 	%r642, [%rd6+232];
	xor.b32  	%r933, %r933, %r642;
	ld.global.u32 	%r643, [%rd6+236];
	xor.b32  	%r932, %r932, %r643;
$L__BB0_29:
	and.b32  	%r645, %r558, 4096;
	setp.eq.s32 	%p16, %r645, 0;
	@%p16 bra 	$L__BB0_31;
	ld.global.u32 	%r646, [%rd6+240];
	xor.b32  	%r936, %r936, %r646;
	ld.global.u32 	%r647, [%rd6+244];
	xor.b32  	%r935, %r935, %r647;
	ld.global.u32 	%r648, [%rd6+248];
	xor.b32  	%r934, %r934, %r648;
	ld.global.u32 	%r649, [%rd6+252];
	xor.b32  	%r933, %r933, %r649;
	ld.global.u32 	%r650, [%rd6+256];
	xor.b32  	%r932, %r932, %r650;
$L__BB0_31:
	and.b32  	%r652, %r558, 8192;
	setp.eq.s32 	%p17, %r652, 0;
	@%p17 bra 	$L__BB0_33;
	ld.global.u32 	%r653, [%rd6+260];
	xor.b32  	%r936, %r936, %r653;
	ld.global.u32 	%r654, [%rd6+264];
	xor.b32  	%r935, %r935, %r654;
	ld.global.u32 	%r655, [%rd6+268];
	xor.b32  	%r934, %r934, %r655;
	ld.global.u32 	%r656, [%rd6+272];
	xor.b32  	%r933, %r933, %r656;
	ld.global.u32 	%r657, [%rd6+276];
	xor.b32  	%r932, %r932, %r657;
$L__BB0_33:
	and.b32  	%r659, %r558, 16384;
	setp.eq.s32 	%p18, %r659, 0;
	@%p18 bra 	$L__BB0_35;
	ld.global.u32 	%r660, [%rd6+280];
	xor.b32  	%r936, %r936, %r660;
	ld.global.u32 	%r661, [%rd6+284];
	xor.b32  	%r935, %r935, %r661;
	ld.global.u32 	%r662, [%rd6+288];
	xor.b32  	%r934, %r934, %r662;
	ld.global.u32 	%r663, [%rd6+292];
	xor.b32  	%r933, %r933, %r663;
	ld.global.u32 	%r664, [%rd6+296];
	xor.b32  	%r932, %r932, %r664;
$L__BB0_35:
	and.b32  	%r666, %r558, 32768;
	setp.eq.s32 	%p19, %r666, 0;
	@%p19 bra 	$L__BB0_37;
	ld.global.u32 	%r667, [%rd6+300];
	xor.b32  	%r936, %r936, %r667;
	ld.global.u32 	%r668, [%rd6+304];
	xor.b32  	%r935, %r935, %r668;
	ld.global.u32 	%r669, [%rd6+308];
	xor.b32  	%r934, %r934, %r669;
	ld.global.u32 	%r670, [%rd6+312];
	xor.b32  	%r933, %r933, %r670;
	ld.global.u32 	%r671, [%rd6+316];
	xor.b32  	%r932, %r932, %r671;
$L__BB0_37:
	add.s32 	%r931, %r931, 16;
	setp.ne.s32 	%p20, %r931, 32;
	@%p20 bra 	$L__BB0_5;
	mad.lo.s32 	%r672, %r925, -31, %r14;
	add.s32 	%r925, %r672, 1;
	setp.ne.s32 	%p21, %r925, 5;
	@%p21 bra 	$L__BB0_4;
	st.local.u32 	[%rd1+4], %r936;
	st.local.v2.u32 	[%rd1+8], {%r935, %r934};
	st.local.v2.u32 	[%rd1+16], {%r933, %r932};
	setp.eq.s64 	%p22, %rd4, 1;
	@%p22 bra 	$L__BB0_114;
	mov.b32 	%r932, 0;
	mov.u32 	%r1025, %r932;
	mov.u32 	%r1026, %r932;
	mov.u32 	%r1027, %r932;
	mov.u32 	%r936, %r932;
	mov.u32 	%r1017, %r932;
$L__BB0_41:
	mul.wide.u32 	%rd18, %r1017, 4;
	add.s64 	%rd19, %rd1, %rd18;
	ld.local.u32 	%r189, [%rd19+4];
	shl.b32 	%r190, %r1017, 5;
	mov.b32 	%r1023, 0;
$L__BB0_42:
	.pragma "nounroll";
	shr.u32 	%r675, %r189, %r1023;
	and.b32  	%r676, %r675, 1;
	setp.eq.b32 	%p23, %r676, 1;
	not.pred 	%p24, %p23;
	add.s32 	%r677, %r190, %r1023;
	mul.lo.s32 	%r678, %r677, 5;
	mul.wide.u32 	%rd20, %r678, 4;
	add.s64 	%rd7, %rd5, %rd20;
	@%p24 bra 	$L__BB0_44;
	ld.global.u32 	%r679, [%rd7];
	xor.b32  	%r936, %r936, %r679;
	ld.global.u32 	%r680, [%rd7+4];
	xor.b32  	%r1027, %r1027, %r680;
	ld.global.u32 	%r681, [%rd7+8];
	xor.b32  	%r1026, %r1026, %r681;
	ld.global.u32 	%r682, [%rd7+12];
	xor.b32  	%r1025, %r1025, %r682;
	ld.global.u32 	%r683, [%rd7+16];
	xor.b32  	%r932, %r932, %r683;
$L__BB0_44:
	and.b32  	%r685, %r675, 2;
	setp.eq.s32 	%p25, %r685, 0;
	@%p25 bra 	$L__BB0_46;
	ld.global.u32 	%r686, [%rd7+20];
	xor.b32  	%r936, %r936, %r686;
	ld.global.u32 	%r687, [%rd7+24];
	xor.b32  	%r1027, %r1027, %r687;
	ld.global.u32 	%r688, [%rd7+28];
	xor.b32  	%r1026, %r1026, %r688;
	ld.global.u32 	%r689, [%rd7+32];
	xor.b32  	%r1025, %r1025, %r689;
	ld.global.u32 	%r690, [%rd7+36];
	xor.b32  	%r932, %r932, %r690;
$L__BB0_46:
	and.b32  	%r692, %r675, 4;
	setp.eq.s32 	%p26, %r692, 0;
	@%p26 bra 	$L__BB0_48;
	ld.global.u32 	%r693, [%rd7+40];
	xor.b32  	%r936, %r936, %r693;
	ld.global.u32 	%r694, [%rd7+44];
	xor.b32  	%r1027, %r1027, %r694;
	ld.global.u32 	%r695, [%rd7+48];
	xor.b32  	%r1026, %r1026, %r695;
	ld.global.u32 	%r696, [%rd7+52];
	xor.b32  	%r1025, %r1025, %r696;
	ld.global.u32 	%r697, [%rd7+56];
	xor.b32  	%r932, %r932, %r697;
$L__BB0_48:
	and.b32  	%r699, %r675, 8;
	setp.eq.s32 	%p27, %r699, 0;
	@%p27 bra 	$L__BB0_50;
	ld.global.u32 	%r700, [%rd7+60];
	xor.b32  	%r936, %r936, %r700;
	ld.global.u32 	%r701, [%rd7+64];
	xor.b32  	%r1027, %r1027, %r701;
	ld.global.u32 	%r702, [%rd7+68];
	xor.b32  	%r1026, %r1026, %r702;
	ld.global.u32 	%r703, [%rd7+72];
	xor.b32  	%r1025, %r1025, %r703;
	ld.global.u32 	%r704, [%rd7+76];
	xor.b32  	%r932, %r932, %r704;
$L__BB0_50:
	and.b32  	%r706, %r675, 16;
	setp.eq.s32 	%p28, %r706, 0;
	@%p28 bra 	$L__BB0_52;
	ld.global.u32 	%r707, [%rd7+80];
	xor.b32  	%r936, %r936, %r707;
	ld.global.u32 	%r708, [%rd7+84];
	xor.b32  	%r1027, %r1027, %r708;
	ld.global.u32 	%r709, [%rd7+88];
	xor.b32  	%r1026, %r1026, %r709;
	ld.global.u32 	%r710, [%rd7+92];
	xor.b32  	%r1025, %r1025, %r710;
	ld.global.u32 	%r711, [%rd7+96];
	xor.b32  	%r932, %r932, %r711;
$L__BB0_52:
	and.b32  	%r713, %r675, 32;
	setp.eq.s32 	%p29, %r713, 0;
	@%p29 bra 	$L__BB0_54;
	ld.global.u32 	%r714, [%rd7+100];
	xor.b32  	%r936, %r936, %r714;
	ld.global.u32 	%r715, [%rd7+104];
	xor.b32  	%r1027, %r1027, %r715;
	ld.global.u32 	%r716, [%rd7+108];
	xor.b32  	%r1026, %r1026, %r716;
	ld.global.u32 	%r717, [%rd7+112];
	xor.b32  	%r1025, %r1025, %r717;
	ld.global.u32 	%r718, [%rd7+116];
	xor.b32  	%r932, %r932, %r718;
$L__BB0_54:
	and.b32  	%r720, %r675, 64;
	setp.eq.s32 	%p30, %r720, 0;
	@%p30 bra 	$L__BB0_56;
	ld.global.u32 	%r721, [%rd7+120];
	xor.b32  	%r936, %r936, %r721;
	ld.global.u32 	%r722, [%rd7+124];
	xor.b32  	%r1027, %r1027, %r722;
	ld.global.u32 	%r723, [%rd7+128];
	xor.b32  	%r1026, %r1026, %r723;
	ld.global.u32 	%r724, [%rd7+132];
	xor.b32  	%r1025, %r1025, %r724;
	ld.global.u32 	%r725, [%rd7+136];
	xor.b32  	%r932, %r932, %r725;
$L__BB0_56:
	and.b32  	%r727, %r675, 128;
	setp.eq.s32 	%p31, %r727, 0;
	@%p31 bra 	$L__BB0_58;
	ld.global.u32 	%r728, [%rd7+140];
	xor.b32  	%r936, %r936, %r728;
	ld.global.u32 	%r729, [%rd7+144];
	xor.b32  	%r1027, %r1027, %r729;
	ld.global.u32 	%r730, [%rd7+148];
	xor.b32  	%r1026, %r1026, %r730;
	ld.global.u32 	%r731, [%rd7+152];
	xor.b32  	%r1025, %r1025, %r731;
	ld.global.u32 	%r732, [%rd7+156];
	xor.b32  	%r932, %r932, %r732;
$L__BB0_58:
	and.b32  	%r734, %r675, 256;
	setp.eq.s32 	%p32, %r734, 0;
	@%p32 bra 	$L__BB0_60;
	ld.global.u32 	%r735, [%rd7+160];
	xor.b32  	%r936, %r936, %r735;
	ld.global.u32 	%r736, [%rd7+164];
	xor.b32  	%r1027, %r1027, %r736;
	ld.global.u32 	%r737, [%rd7+168];
	xor.b32  	%r1026, %r1026, %r737;
	ld.global.u32 	%r738, [%rd7+172];
	xor.b32  	%r1025, %r1025, %r738;
	ld.global.u32 	%r739, [%rd7+176];
	xor.b32  	%r932, %r932, %r739;
$L__BB0_60:
	and.b32  	%r741, %r675, 512;
	setp.eq.s32 	%p33, %r741, 0;
	@%p33 bra 	$L__BB0_62;
	ld.global.u32 	%r742, [%rd7+180];
	xor.b32  	%r936, %r936, %r742;
	ld.global.u32 	%r743, [%rd7+184];
	xor.b32  	%r1027, %r1027, %r743;
	ld.global.u32 	%r744, [%rd7+188];
	xor.b32  	%r1026, %r1026, %r744;
	ld.global.u32 	%r745, [%rd7+192];
	xor.b32  	%r1025, %r1025, %r745;
	ld.global.u32 	%r746, [%rd7+196];
	xor.b32  	%r932, %r932, %r746;
$L__BB0_62:
	and.b32  	%r748, %r675, 1024;
	setp.eq.s32 	%p34, %r748, 0;
	@%p34 bra 	$L__BB0_64;
	ld.global.u32 	%r749, [%rd7+200];
	xor.b32  	%r936, %r936, %r749;
	ld.global.u32 	%r750, [%rd7+204];
	xor.b32  	%r1027, %r1027, %r750;
	ld.global.u32 	%r751, [%rd7+208];
	xor.b32  	%r1026, %r1026, %r751;
	ld.global.u32 	%r752, [%rd7+212];
	xor.b32  	%r1025, %r1025, %r752;
	ld.global.u32 	%r753, [%rd7+216];
	xor.b32  	%r932, %r932, %r753;
$L__BB0_64:
	and.b32  	%r755, %r675, 2048;
	setp.eq.s32 	%p35, %r755, 0;
	@%p35 bra 	$L__BB0_66;
	ld.global.u32 	%r756, [%rd7+220];
	xor.b32  	%r936, %r936, %r756;
	ld.global.u32 	%r757, [%rd7+224];
	xor.b32  	%r1027, %r1027, %r757;
	ld.global.u32 	%r758, [%rd7+228];
	xor.b32  	%r1026, %r1026, %r758;
	ld.global.u32 	%r759, [%rd7+232];
	xor.b32  	%r1025, %r1025, %r759;
	ld.global.u32 	%r760, [%rd7+236];
	xor.b32  	%r932, %r932, %r760;
$L__BB0_66:
	and.b32  	%r762, %r675, 4096;
	setp.eq.s32 	%p36, %r762, 0;
	@%p36 bra 	$L__BB0_68;
	ld.global.u32 	%r763, [%rd7+240];
	xor.b32  	%r936, %r936, %r763;
	ld.global.u32 	%r764, [%rd7+244];
	xor.b32  	%r1027, %r1027, %r764;
	ld.global.u32 	%r765, [%rd7+248];
	xor.b32  	%r1026, %r1026, %r765;
	ld.global.u32 	%r766, [%rd7+252];
	xor.b32  	%r1025, %r1025, %r766;
	ld.global.u32 	%r767, [%rd7+256];
	xor.b32  	%r932, %r932, %r767;
$L__BB0_68:
	and.b32  	%r769, %r675, 8192;
	setp.eq.s32 	%p37, %r769, 0;
	@%p37 bra 	$L__BB0_70;
	ld.global.u32 	%r770, [%rd7+260];
	xor.b32  	%r936, %r936, %r770;
	ld.global.u32 	%r771, [%rd7+264];
	xor.b32  	%r1027, %r1027, %r771;
	ld.global.u32 	%r772, [%rd7+268];
	xor.b32  	%r1026, %r1026, %r772;
	ld.global.u32 	%r773, [%rd7+272];
	xor.b32  	%r1025, %r1025, %r773;
	ld.global.u32 	%r774, [%rd7+276];
	xor.b32  	%r932, %r932, %r774;
$L__BB0_70:
	and.b32  	%r776, %r675, 16384;
	setp.eq.s32 	%p38, %r776, 0;
	@%p38 bra 	$L__BB0_72;
	ld.global.u32 	%r777, [%rd7+280];
	xor.b32  	%r936, %r936, %r777;
	ld.global.u32 	%r778, [%rd7+284];
	xor.b32  	%r1027, %r1027, %r778;
	ld.global.u32 	%r779, [%rd7+288];
	xor.b32  	%r1026, %r1026, %r779;
	ld.global.u32 	%r780, [%rd7+292];
	xor.b32  	%r1025, %r1025, %r780;
	ld.global.u32 	%r781, [%rd7+296];
	xor.b32  	%r932, %r932, %r781;
$L__BB0_72:
	and.b32  	%r783, %r675, 32768;
	setp.eq.s32 	%p39, %r783, 0;
	@%p39 bra 	$L__BB0_74;
	ld.global.u32 	%r784, [%rd7+300];
	xor.b32  	%r936, %r936, %r784;
	ld.global.u32 	%r785, [%rd7+304];
	xor.b32  	%r1027, %r1027, %r785;
	ld.global.u32 	%r786, [%rd7+308];
	xor.b32  	%r1026, %r1026, %r786;
	ld.global.u32 	%r787, [%rd7+312];
	xor.b32  	%r1025, %r1025, %r787;
	ld.global.u32 	%r788, [%rd7+316];
	xor.b32  	%r932, %r932, %r788;
$L__BB0_74:
	add.s32 	%r1023, %r1023, 16;
	setp.ne.s32 	%p40, %r1023, 32;
	@%p40 bra 	$L__BB0_42;
	mad.lo.s32 	%r789, %r1017, -31, %r190;
	add.s32 	%r1017, %r789, 1;
	setp.ne.s32 	%p41, %r1017, 5;
	@%p41 bra 	$L__BB0_41;
	st.local.u32 	[%rd1+4], %r936;
	st.local.v2.u32 	[%rd1+8], {%r1027, %r1026};
	st.local.v2.u32 	[%rd1+16], {%r1025, %r932};
	setp.ne.s64 	%p42, %rd4, 3;
	@%p42 bra 	$L__BB0_114;
	mov.b32 	%r932, 0;
	mov.u32 	%r1117, %r932;
	mov.u32 	%r1118, %r932;
	mov.u32 	%r1119, %r932;
	mov.u32 	%r936, %r932;
	mov.u32 	%r1109, %r932;
$L__BB0_78:
	mul.wide.u32 	%rd21, %r1109, 4;
	add.s64 	%rd22, %rd1, %rd21;
	ld.local.u32 	%r365, [%rd22+4];
	shl.b32 	%r366, %r1109, 5;
	mov.b32 	%r1115, 0;
$L__BB0_79:
	.pragma "nounroll";
	shr.u32 	%r792, %r365, %r1115;
	and.b32  	%r793, %r792, 1;
	setp.eq.b32 	%p43, %r793, 1;
	not.pred 	%p44, %p43;
	add.s32 	%r794, %r366, %r1115;
	mul.lo.s32 	%r795, %r794, 5;
	mul.wide.u32 	%rd23, %r795, 4;
	add.s64 	%rd8, %rd5, %rd23;
	@%p44 bra 	$L__BB0_81;
	ld.global.u32 	%r796, [%rd8];
	xor.b32  	%r936, %r936, %r796;
	ld.global.u32 	%r797, [%rd8+4];
	xor.b32  	%r1119, %r1119, %r797;
	ld.global.u32 	%r798, [%rd8+8];
	xor.b32  	%r1118, %r1118, %r798;
	ld.global.u32 	%r799, [%rd8+12];
	xor.b32  	%r1117, %r1117, %r799;
	ld.global.u32 	%r800, [%rd8+16];
	xor.b32  	%r932, %r932, %r800;
$L__BB0_81:
	and.b32  	%r802, %r792, 2;
	setp.eq.s32 	%p45, %r802, 0;
	@%p45 bra 	$L__BB0_83;
	ld.global.u32 	%r803, [%rd8+20];
	xor.b32  	%r936, %r936, %r803;
	ld.global.u32 	%r804, [%rd8+24];
	xor.b32  	%r1119, %r1119, %r804;
	ld.global.u32 	%r805, [%rd8+28];
	xor.b32  	%r1118, %r1118, %r805;
	ld.global.u32 	%r806, [%rd8+32];
	xor.b32  	%r1117, %r1117, %r806;
	ld.global.u32 	%r807, [%rd8+36];
	xor.b32  	%r932, %r932, %r807;
$L__BB0_83:
	and.b32  	%r809, %r792, 4;
	setp.eq.s32 	%p46, %r809, 0;
	@%p46 bra 	$L__BB0_85;
	ld.global.u32 	%r810, [%rd8+40];
	xor.b32  	%r936, %r936, %r810;
	ld.global.u32 	%r811, [%rd8+44];
	xor.b32  	%r1119, %r1119, %r811;
	ld.global.u32 	%r812, [%rd8+48];
	xor.b32  	%r1118, %r1118, %r812;
	ld.global.u32 	%r813, [%rd8+52];
	xor.b32  	%r1117, %r1117, %r813;
	ld.global.u32 	%r814, [%rd8+56];
	xor.b32  	%r932, %r932, %r814;
$L__BB0_85:
	and.b32  	%r816, %r792, 8;
	setp.eq.s32 	%p47, %r816, 0;
	@%p47 bra 	$L__BB0_87;
	ld.global.u32 	%r817, [%rd8+60];
	xor.b32  	%r936, %r936, %r817;
	ld.global.u32 	%r818, [%rd8+64];
	xor.b32  	%r1119, %r1119, %r818;
	ld.global.u32 	%r819, [%rd8+68];
	xor.b32  	%r1118, %r1118, %r819;
	ld.global.u32 	%r820, [%rd8+72];
	xor.b32  	%r1117, %r1117, %r820;
	ld.global.u32 	%r821, [%rd8+76];
	xor.b32  	%r932, %r932, %r821;
$L__BB0_87:
	and.b32  	%r823, %r792, 16;
	setp.eq.s32 	%p48, %r823, 0;
	@%p48 bra 	$L__BB0_89;
	ld.global.u32 	%r824, [%rd8+80];
	xor.b32  	%r936, %r936, %r824;
	ld.global.u32 	%r825, [%rd8+84];
	xor.b32  	%r1119, %r1119, %r825;
	ld.global.u32 	%r826, [%rd8+88];
	xor.b32  	%r1118, %r1118, %r826;
	ld.global.u32 	%r827, [%rd8+92];
	xor.b32  	%r1117, %r1117, %r827;
	ld.global.u32 	%r828, [%rd8+96];
	xor.b32  	%r932, %r932, %r828;
$L__BB0_89:
	and.b32  	%r830, %r792, 32;
	setp.eq.s32 	%p49, %r830, 0;
	@%p49 bra 	$L__BB0_91;
	ld.global.u32 	%r831, [%rd8+100];
	xor.b32  	%r936, %r936, %r831;
	ld.global.u32 	%r832, [%rd8+104];
	xor.b32  	%r1119, %r1119, %r832;
	ld.global.u32 	%r833, [%rd8+108];
	xor.b32  	%r1118, %r1118, %r833;
	ld.global.u32 	%r834, [%rd8+112];
	xor.b32  	%r1117, %r1117, %r834;
	ld.global.u32 	%r835, [%rd8+116];
	xor.b32  	%r932, %r932, %r835;
$L__BB0_91:
	and.b32  	%r837, %r792, 64;
	setp.eq.s32 	%p50, %r837, 0;
	@%p50 bra 	$L__BB0_93;
	ld.global.u32 	%r838, [%rd8+120];
	xor.b32  	%r936, %r936, %r838;
	ld.global.u32 	%r839, [%rd8+124];
	xor.b32  	%r1119, %r1119, %r839;
	ld.global.u32 	%r840, [%rd8+128];
	xor.b32  	%r1118, %r1118, %r840;
	ld.global.u32 	%r841, [%rd8+132];
	xor.b32  	%r1117, %r1117, %r841;
	ld.global.u32 	%r842, [%rd8+136];
	xor.b32  	%r932, %r932, %r842;
$L__BB0_93:
	and.b32  	%r844, %r792, 128;
	setp.eq.s32 	%p51, %r844, 0;
	@%p51 bra 	$L__BB0_95;
	ld.global.u32 	%r845, [%rd8+140];
	xor.b32  	%r936, %r936, %r845;
	ld.global.u32 	%r846, [%rd8+144];
	xor.b32  	%r1119, %r1119, %r846;
	ld.global.u32 	%r847, [%rd8+148];
	xor.b32  	%r1118, %r1118, %r847;
	ld.global.u32 	%r848, [%rd8+152];
	xor.b32  	%r1117, %r1117, %r848;
	ld.global.u32 	%r849, [%rd8+156];
	xor.b32  	%r932, %r932, %r849;
$L__BB0_95:
	and.b32  	%r851, %r792, 256;
	setp.eq.s32 	%p52, %r851, 0;
	@%p52 bra 	$L__BB0_97;
	ld.global.u32 	%r852, [%rd8+160];
	xor.b32  	%r936, %r936, %r852;
	ld.global.u32 	%r853, [%rd8+164];
	xor.b32  	%r1119, %r1119, %r853;
	ld.global.u32 	%r854, [%rd8+168];
	xor.b32  	%r1118, %r1118, %r854;
	ld.global.u32 	%r855, [%rd8+172];
	xor.b32  	%r1117, %r1117, %r855;
	ld.global.u32 	%r856, [%rd8+176];
	xor.b32  	%r932, %r932, %r856;
$L__BB0_97:
	and.b32  	%r858, %r792, 512;
	setp.eq.s32 	%p53, %r858, 0;
	@%p53 bra 	$L__BB0_99;
	ld.global.u32 	%r859, [%rd8+180];
	xor.b32  	%r936, %r936, %r859;
	ld.global.u32 	%r860, [%rd8+184];
	xor.b32  	%r1119, %r1119, %r860;
	ld.global.u32 	%r861, [%rd8+188];
	xor.b32  	%r1118, %r1118, %r861;
	ld.global.u32 	%r862, [%rd8+192];
	xor.b32  	%r1117, %r1117, %r862;
	ld.global.u32 	%r863, [%rd8+196];
	xor.b32  	%r932, %r932, %r863;
$L__BB0_99:
	and.b32  	%r865, %r792, 1024;
	setp.eq.s32 	%p54, %r865, 0;
	@%p54 bra 	$L__BB0_101;
	ld.global.u32 	%r866, [%rd8+200];
	xor.b32  	%r936, %r936, %r866;
	ld.global.u32 	%r867, [%rd8+204];
	xor.b32  	%r1119, %r1119, %r867;
	ld.global.u32 	%r868, [%rd8+208];
	xor.b32  	%r1118, %r1118, %r868;
	ld.global.u32 	%r869, [%rd8+212];
	xor.b32  	%r1117, %r1117, %r869;
	ld.global.u32 	%r870, [%rd8+216];
	xor.b32  	%r932, %r932, %r870;
$L__BB0_101:
	and.b32  	%r872, %r792, 2048;
	setp.eq.s32 	%p55, %r872, 0;
	@%p55 bra 	$L__BB0_103;
	ld.global.u32 	%r873, [%rd8+220];
	xor.b32  	%r936, %r936, %r873;
	ld.global.u32 	%r874, [%rd8+224];
	xor.b32  	%r1119, %r1119, %r874;
	ld.global.u32 	%r875, [%rd8+228];
	xor.b32  	%r1118, %r1118, %r875;
	ld.global.u32 	%r876, [%rd8+232];
	xor.b32  	%r1117, %r1117, %r876;
	ld.global.u32 	%r877, [%rd8+236];
	xor.b32  	%r932, %r932, %r877;
$L__BB0_103:
	and.b32  	%r879, %r792, 4096;
	setp.eq.s32 	%p56, %r879, 0;
	@%p56 bra 	$L__BB0_105;
	ld.global.u32 	%r880, [%rd8+240];
	xor.b32  	%r936, %r936, %r880;
	ld.global.u32 	%r881, [%rd8+244];
	xor.b32  	%r1119, %r1119, %r881;
	ld.global.u32 	%r882, [%rd8+248];
	xor.b32  	%r1118, %r1118, %r882;
	ld.global.u32 	%r883, [%rd8+252];
	xor.b32  	%r1117, %r1117, %r883;
	ld.global.u32 	%r884, [%rd8+256];
	xor.b32  	%r932, %r932, %r884;
$L__BB0_105:
	and.b32  	%r886, %r792, 8192;
	setp.eq.s32 	%p57, %r886, 0;
	@%p57 bra 	$L__BB0_107;
	ld.global.u32 	%r887, [%rd8+260];
	xor.b32  	%r936, %r936, %r887;
	ld.global.u32 	%r888, [%rd8+264];
	xor.b32  	%r1119, %r1119, %r888;
	ld.global.u32 	%r889, [%rd8+268];
	xor.b32  	%r1118, %r1118, %r889;
	ld.global.u32 	%r890, [%rd8+272];
	xor.b32  	%r1117, %r1117, %r890;
	ld.global.u32 	%r891, [%rd8+276];
	xor.b32  	%r932, %r932, %r891;
$L__BB0_107:
	and.b32  	%r893, %r792, 16384;
	setp.eq.s32 	%p58, %r893, 0;
	@%p58 bra 	$L__BB0_109;
	ld.global.u32 	%r894, [%rd8+280];
	xor.b32  	%r936, %r936, %r894;
	ld.global.u32 	%r895, [%rd8+284];
	xor.b32  	%r1119, %r1119, %r895;
	ld.global.u32 	%r896, [%rd8+288];
	xor.b32  	%r1118, %r1118, %r896;
	ld.global.u32 	%r897, [%rd8+292];
	xor.b32  	%r1117, %r1117, %r897;
	ld.global.u32 	%r898, [%rd8+296];
	xor.b32  	%r932, %r932, %r898;
$L__BB0_109:
	and.b32  	%r900, %r792, 32768;
	setp.eq.s32 	%p59, %r900, 0;
	@%p59 bra 	$L__BB0_111;
	ld.global.u32 	%r901, [%rd8+300];
	xor.b32  	%r936, %r936, %r901;
	ld.global.u32 	%r902, [%rd8+304];
	xor.b32  	%r1119, %r1119, %r902;
	ld.global.u32 	%r903, [%rd8+308];
	xor.b32  	%r1118, %r1118, %r903;
	ld.global.u32 	%r904, [%rd8+312];
	xor.b32  	%r1117, %r1117, %r904;
	ld.global.u32 	%r905, [%rd8+316];
	xor.b32  	%r932, %r932, %r905;
$L__BB0_111:
	add.s32 	%r1115, %r1115, 16;
	setp.ne.s32 	%p60, %r1115, 32;
	@%p60 bra 	$L__BB0_79;
	mad.lo.s32 	%r906, %r1109, -31, %r366;
	add.s32 	%r1109, %r906, 1;
	setp.ne.s32 	%p61, %r1109, 5;
	@%p61 bra 	$L__BB0_78;
	st.local.u32 	[%rd1+4], %r936;
	st.local.v2.u32 	[%rd1+8], {%r1119, %r1118};
	st.local.v2.u32 	[%rd1+16], {%r1117, %r932};
$L__BB0_114:
	shr.u64 	%rd27, %rd3, 2;
	add.s32 	%r919, %r919, 1;
	setp.gt.u64 	%p62, %rd3, 3;
	@%p62 bra 	$L__BB0_2;
$L__BB0_115:
	cvt.u32.u64 	%r907, %rd2;
	setp.ge.s32 	%p63, %r907, %r540;
	@%p63 bra 	$L__BB0_117;
	shr.u32 	%r908, %r936, 2;
	xor.b32  	%r909, %r908, %r936;
	shl.b32 	%r910, %r932, 4;
	shl.b32 	%r911, %r909, 1;
	xor.b32  	%r912, %r911, %r910;
	xor.b32  	%r913, %r912, %r909;
	xor.b32  	%r914, %r913, %r932;
	add.s32 	%r915, %r1, %r914;
	add.s32 	%r916, %r915, 362437;
	cvt.rn.f32.u32 	%f1, %r916;
	fma.rn.f32 	%f2, %f1, 0f2F800000, 0f2F000000;
	cvta.to.global.u64 	%rd24, %rd10;
	shl.b64 	%rd25, %rd2, 2;
	add.s64 	%rd26, %rd24, %rd25;
	st.global.f32 	[%rd26], %f2;
$L__BB0_117:
	ret;

}


// ===== COMPILED SASS (sm_100) =====

	.target	sm_100

	.elftype	@"ET_EXEC"


//--------------------- .note.nv.tkinfo           --------------------------
	.section	.note.nv.tkinfo,"",@"SHT_NOTE"
	.sectionflags	@"SHF_NOTE_NV_TKINFO"
	.tkinfo
        /*0018*/ 	.word	0x00000002
        /*0030*/ 	.string	""
        /*0030*/ 	.string	"ptxas"
        /*0030*/ 	.string	"Cuda compilation tools, release 13.0, V13.0.88"
        /*0030*/ 	.string	"Build cuda_13.0.r13.0/compiler.36424714_0"
        /*0030*/ 	.string	"-arch sm_100 -m 64 "



//--------------------- .note.nv.cuinfo           --------------------------
	.section	.note.nv.cuinfo,"",@"SHT_NOTE"
	.sectionflags	@"SHF_NOTE_NV_CUINFO"
        /*0018*/ 	.short	0x0002
        /*001a*/ 	.short	0x0064
        /*001c*/ 	.short	0x0082
	.zero		2


//--------------------- .nv.info                  --------------------------
	.section	.nv.info,"",@"SHT_CUDA_INFO"
	.align	4


	//----- nvinfo : EIATTR_REGCOUNT
	.align		4
        /*0000*/ 	.byte	0x04, 0x2f
        /*0002*/ 	.short	(.L_10 - .L_9)
	.align		4
.L_9:
        /*0004*/ 	.word	index@(_Z9dev_constPfi)
        /*0008*/ 	.word	0x0000001f


	//----- nvinfo : EIATTR_FRAME_SIZE
	.align		4
.L_10:
        /*000c*/ 	.byte	0x04, 0x11
        /*000e*/ 	.short	(.L_12 - .L_11)
	.align		4
.L_11:
        /*0010*/ 	.word	index@(_Z9dev_constPfi)
        /*0014*/ 	.word	0x00000030


	//----- nvinfo : EIATTR_MIN_STACK_SIZE
	.align		4
.L_12:
        /*0018*/ 	.byte	0x04, 0x12
        /*001a*/ 	.short	(.L_14 - .L_13)
	.align		4
.L_13:
        /*001c*/ 	.word	index@(_Z9dev_constPfi)
        /*0020*/ 	.word	0x00000030
.L_14:


//--------------------- .nv.compat                --------------------------
	.section	.nv.compat,"",@"SHT_CUDA_COMPAT_INFO"
	.align	4
        /*0000*/ 	.byte	0x02, 0x09, 0x00, 0x00, 0x02, 0x02, 0x01, 0x00, 0x02, 0x05, 0x05, 0x00, 0x03, 0x07, 0x01, 0x01
        /*0010*/ 	.byte	0x02, 0x03, 0x00, 0x00, 0x02, 0x06, 0x01, 0x00, 0x04, 0x0b, 0x08, 0x00, 0x09, 0x00, 0x00, 0x00
        /*0020*/ 	.byte	0x00, 0x00, 0x00, 0x00


//--------------------- .nv.info._Z9dev_constPfi  --------------------------
	.section	.nv.info._Z9dev_constPfi,"",@"SHT_CUDA_INFO"
	.sectionflags	@""
	.align	4


	//----- nvinfo : EIATTR_CUDA_API_VERSION
	.align		4
        /*0000*/ 	.byte	0x04, 0x37
        /*0002*/ 	.short	(.L_16 - .L_15)
.L_15:
        /*0004*/ 	.word	0x00000082


	//----- nvinfo : EIATTR_KPARAM_INFO
	.align		4
.L_16:
        /*0008*/ 	.byte	0x04, 0x17
        /*000a*/ 	.short	(.L_18 - .L_17)
.L_17:
        /*000c*/ 	.word	0x00000000
        /*0010*/ 	.short	0x0001
        /*0012*/ 	.short	0x0008
        /*0014*/ 	.byte	0x00, 0xf0, 0x11, 0x00


	//----- nvinfo : EIATTR_KPARAM_INFO
	.align		4
.L_18:
        /*0018*/ 	.byte	0x04, 0x17
        /*001a*/ 	.short	(.L_20 - .L_19)
.L_19:
        /*001c*/ 	.word	0x00000000
        /*0020*/ 	.short	0x0000
        /*0022*/ 	.short	0x0000
        /*0024*/ 	.byte	0x00, 0xf5, 0x21, 0x00


	//----- nvinfo : EIATTR_SPARSE_MMA_MASK
	.align		4
.L_20:
        /*0028*/ 	.byte	0x03, 0x50
        /*002a*/ 	.short	0x0000


	//----- nvinfo : EIATTR_MAXREG_COUNT
	.align		4
        /*002c*/ 	.byte	0x03, 0x1b
        /*002e*/ 	.short	0x00ff


	//----- nvinfo : EIATTR_MERCURY_ISA_VERSION
	.align		4
        /*0030*/ 	.byte	0x03, 0x5f
        /*0032*/ 	.short	0x0101


	//----- nvinfo : EIATTR_VRC_CTA_INIT_COUNT
	.align		4
        /*0034*/ 	.byte	0x02, 0x4a
	.zero		1
	.zero		1


	//----- nvinfo : EIATTR_EXIT_INSTR_OFFSETS
	.align		4
        /*0038*/ 	.byte	0x04, 0x1c
        /*003a*/ 	.short	(.L_22 - .L_21)


	//   ....[0]....
.L_21:
        /*003c*/ 	.word	0x000026a0


	//   ....[1]....
        /*0040*/ 	.word	0x000027a0


	//----- nvinfo : EIATTR_CRS_STACK_SIZE
	.align		4
.L_22:
        /*0044*/ 	.byte	0x04, 0x1e
        /*0046*/ 	.short	(.L_24 - .L_23)
.L_23:
        /*0048*/ 	.word	0x00000000


	//----- nvinfo : EIATTR_CBANK_PARAM_SIZE
	.align		4
.L_24:
        /*004c*/ 	.byte	0x03, 0x19
        /*004e*/ 	.short	0x000c


	//----- nvinfo : EIATTR_PARAM_CBANK
	.align		4
        /*0050*/ 	.byte	0x04, 0x0a
        /*0052*/ 	.short	(.L_26 - .L_25)
	.align		4
.L_25:
        /*0054*/ 	.word	index@(.nv.constant0._Z9dev_constPfi)
        /*0058*/ 	.short	0x0380
        /*005a*/ 	.short	0x000c


	//----- nvinfo : EIATTR_SW_WAR
	.align		4
.L_26:
        /*005c*/ 	.byte	0x04, 0x36
        /*005e*/ 	.short	(.L_28 - .L_27)
.L_27:
        /*0060*/ 	.word	0x00000008
.L_28:


//--------------------- .nv.callgraph             --------------------------
	.section	.nv.callgraph,"",@"SHT_CUDA_CALLGRAPH"
	.align	4
	.sectionentsize	8
	.align		4
        /*0000*/ 	.word	0x00000000
	.align		4
        /*0004*/ 	.word	0xffffffff
	.align		4
        /*0008*/ 	.word	0x00000000
	.align		4
        /*000c*/ 	.word	0xfffffffe
	.align		4
        /*0010*/ 	.word	0x00000000
	.align		4
        /*0014*/ 	.word	0xfffffffd
	.align		4
        /*0018*/ 	.word	0x00000000
	.align		4
        /*001c*/ 	.word	0xfffffffc


//--------------------- .nv.constant4             --------------------------
	.section	.nv.constant4,"a",@progbits
	.align	8
	.align		8
.nv.constant4:
        /*0000*/ 	.dword	precalc_xorwow_matrix
	.align		8
        /*0008*/ 	.dword	precalc_xorwow_offset_matrix
	.align		8
        /*0010*/ 	.dword	mrg32k3aM1
	.align		8
        /*0018*/ 	.dword	mrg32k3aM2
	.align		8
        /*0020*/ 	.dword	mrg32k3aM1SubSeq
	.align		8
        /*0028*/ 	.dword	mrg32k3aM2SubSeq
	.align		8
        /*0030*/ 	.dword	mrg32k3aM1Seq
	.align		8
        /*0038*/ 	.dword	mrg32k3aM2Seq


//--------------------- .nv.constant3             --------------------------
	.section	.nv.constant3,"a",@progbits
	.align	8
.nv.constant3:
	.type		__cr_lgamma_table,@object
	.size		__cr_lgamma_table,(.L_8 - __cr_lgamma_table)
__cr_lgamma_table:
        /*0000*/ 	.byte	0x00, 0x00, 0x00, 0x00, 0x00, 0x00, 0x00, 0x00, 0x00, 0x00, 0x00, 0x00, 0x00, 0x00, 0x00, 0x00
        /*0010*/ 	.byte	0xef, 0x39, 0xfa, 0xfe, 0x42, 0x2e, 0xe6, 0x3f, 0x02, 0x20, 0x2a, 0xfa, 0x0b, 0xab, 0xfc, 0x3f
        /*0020*/ 	.byte	0xf9, 0x2c, 0x92, 0x7c, 0xa7, 0x6c, 0x09, 0x40, 0xc9, 0x79, 0x44, 0x3c, 0x64, 0x26, 0x13, 0x40
        /*0030*/ 	.byte	0xca, 0x01, 0xcf, 0x3a, 0x27, 0x51, 0x1a, 0x40, 0x30, 0xcc, 0x2d, 0xf3, 0xe1, 0x0c, 0x21, 0x40
        /*0040*/ 	.byte	0x0d, 0xb7, 0xfc, 0x82, 0x8e, 0x35, 0x25, 0x40
.L_8:


//--------------------- .text._Z9dev_constPfi     --------------------------
	.section	.text._Z9dev_constPfi,"ax",@progbits
	.align	128
        .global         _Z9dev_constPfi
        .type           _Z9dev_constPfi,@function
        .size           _Z9dev_constPfi,(.L_x_12 - _Z9dev_constPfi)
        .other          _Z9dev_constPfi,@"STO_CUDA_ENTRY STV_DEFAULT"
_Z9dev_constPfi:
.text._Z9dev_constPfi:
[----:B------:R-:W0:Y:S01]  /*0000*/  LDC R1, c[0x0][0x37c] ;  /* 0x0000df00ff017b82 */ /* 0x000e220000000800 */
[----:B------:R-:W1:Y:S07]  /*0010*/  S2R R10, SR_TID.X ;  /* 0x00000000000a7919 */ /* 0x000e6e0000002100 */
[----:B------:R-:W1:Y:S01]  /*0020*/  S2UR UR4, SR_CTAID.X ;  /* 0x00000000000479c3 */ /* 0x000e620000002500 */
[----:B0-----:R-:W-:Y:S01]  /*0030*/  VIADD R1, R1, 0xffffffd0 ;  /* 0xffffffd001017836 */ /* 0x001fe20000000000 */
[----:B------:R-:W0:Y:S06]  /*0040*/  LDCU.64 UR6, c[0x0][0x358] ;  /* 0x00006b00ff0677ac */ /* 0x000e2c0008000a00 */
[----:B------:R-:W1:Y:S02]  /*0050*/  LDC R3, c[0x0][0x360] ;  /* 0x0000d800ff037b82 */ /* 0x000e640000000800 */
[----:B-1----:R-:W-:Y:S01]  /*0060*/  IMAD R10, R3, UR4, R10 ;  /* 0x00000004030a7c24 */ /* 0x002fe2000f8e020a */
[----:B------:R-:W-:-:S06]  /*0070*/  CS2R R2, SR_CLOCKLO ;  /* 0x0000000000027805 */ /* 0x000fcc0000015000 */
[----:B------:R-:W-:Y:S01]  /*0080*/  LOP3.LUT R0, R3, 0xf7dcefdd, RZ, 0x3c, !PT ;  /* 0xf7dcefdd03007812 */ /* 0x000fe200078e3cff */
[----:B------:R-:W-:Y:S01]  /*0090*/  BSSY.RECONVERGENT B0, `(.L_x_0) ;  /* 0x000025e000007945 */ /* 0x000fe20003800200 */
[----:B------:R-:W-:Y:S02]  /*00a0*/  LOP3.LUT R2, R2, 0xaad26b49, RZ, 0x3c, !PT ;  /* 0xaad26b4902027812 */ /* 0x000fe400078e3cff */
[----:B------:R-:W-:Y:S01]  /*00b0*/  ISETP.NE.AND P0, PT, R10, RZ, PT ;  /* 0x000000ff0a00720c */ /* 0x000fe20003f05270 */
[----:B------:R-:W-:Y:S02]  /*00c0*/  IMAD R0, R0, -0x658354e5, RZ ;  /* 0x9a7cab1b00007824 */ /* 0x000fe400078e02ff */
[----:B------:R-:W-:Y:S02]  /*00d0*/  IMAD R3, R2, 0x4182bed5, RZ ;  /* 0x4182bed502037824 */ /* 0x000fe400078e02ff */
[C---:B------:R-:W-:Y:S01]  /*00e0*/  VIADD R7, R0.reuse, 0x1f123bb5 ;  /* 0x1f123bb500077836 */ /* 0x040fe20000000000 */
[----:B------:R-:W-:Y:S01]  /*00f0*/  LOP3.LUT R4, R0, 0x5491333, RZ, 0x3c, !PT ;  /* 0x0549133300047812 */ /* 0x000fe200078e3cff */
[C---:B------:R-:W-:Y:S01]  /*0100*/  VIADD R5, R3.reuse, 0x583f19 ;  /* 0x00583f1903057836 */ /* 0x040fe20000000000 */
[----:B------:R-:W-:-:S02]  /*0110*/  IADD3 R2, PT, PT, R3, 0x64f0c9, R0 ;  /* 0x0064f0c903027810 */ /* 0x000fc40007ffe000 */
[C---:B------:R-:W-:Y:S01]  /*0120*/  LOP3.LUT R6, R3.reuse, 0x159a55e5, RZ, 0x3c, !PT ;  /* 0x159a55e503067812 */ /* 0x040fe200078e3cff */
[----:B------:R-:W-:Y:S01]  /*0130*/  VIADD R3, R3, 0x75bcd15 ;  /* 0x075bcd1503037836 */ /* 0x000fe20000000000 */
[----:B------:R1:W-:Y:S01]  /*0140*/  STL.64 [R1+0x10], R4 ;  /* 0x0000100401007387 */ /* 0x0003e20000100a00 */
[----:B------:R-:W-:-:S03]  /*0150*/  SHF.R.S32.HI R0, RZ, 0x1f, R10 ;  /* 0x0000001fff007819 */ /* 0x000fc6000001140a */
[----:B------:R1:W-:Y:S04]  /*0160*/  STL.64 [R1+0x8], R6 ;  /* 0x0000080601007387 */ /* 0x0003e80000100a00 */
[----:B------:R1:W-:Y:S01]  /*0170*/  STL.64 [R1], R2 ;  /* 0x0000000201007387 */ /* 0x0003e20000100a00 */
[----:B0-----:R-:W-:Y:S05]  /*0180*/  @!P0 BRA `(.L_x_1) ;  /* 0x0000002400388947 */ /* 0x001fea0003800000 */
[----:B------:R-:W-:Y:S02]  /*0190*/  IMAD.MOV.U32 R14, RZ, RZ, R0 ;  /* 0x000000ffff0e7224 */ /* 0x000fe400078e0000 */
[----:B------:R-:W-:Y:S02]  /*01a0*/  IMAD.MOV.U32 R12, RZ, RZ, RZ ;  /* 0x000000ffff0c7224 */ /* 0x000fe400078e00ff */
[----:B------:R-:W-:-:S07]  /*01b0*/  IMAD.MOV.U32 R11, RZ, RZ, R10 ;  /* 0x000000ffff0b7224 */ /* 0x000fce00078e000a */
.L_x_10:
[----:B------:R-:W-:Y:S01]  /*01c0*/  LOP3.LUT R0, R11, 0x3, RZ, 0xc0, !PT ;  /* 0x000000030b007812 */ /* 0x000fe200078ec0ff */
[----:B------:R-:W-:Y:S03]  /*01d0*/  BSSY.RECONVERGENT B1, `(.L_x_2) ;  /* 0x0000243000017945 */ /* 0x000fe60003800200 */
[----:B------:R-:W-:-:S04]  /*01e0*/  ISETP.NE.U32.AND P0, PT, R0, RZ, PT ;  /* 0x000000ff0000720c */ /* 0x000fc80003f05070 */
[----:B------:R-:W-:-:S13]  /*01f0*/  ISETP.NE.AND.EX P0, PT, RZ, RZ, PT, P0 ;  /* 0x000000ffff00720c */ /* 0x000fda0003f05300 */
[----:B0-----:R-:W-:Y:S05]  /*0200*/  @!P0 BRA `(.L_x_3) ;  /* 0x0000002000fc8947 */ /* 0x001fea0003800000 */
[----:B------:R-:W0:Y:S01]  /*0210*/  LDC.64 R8, c[0x4][RZ] ;  /* 0x01000000ff087b82 */ /* 0x000e220000000a00 */
[----:B------:R-:W-:Y:S01]  /*0220*/  IMAD.MOV.U32 R0, RZ, RZ, RZ ;  /* 0x000000ffff007224 */ /* 0x000fe200078e00ff */
[----:B-1----:R-:W-:Y:S02]  /*0230*/  CS2R R4, SRZ ;  /* 0x0000000000047805 */ /* 0x002fe4000001ff00 */
[----:B------:R-:W-:Y:S01]  /*0240*/  CS2R R6, SRZ ;  /* 0x0000000000067805 */ /* 0x000fe2000001ff00 */
[----:B------:R-:W-:Y:S02]  /*0250*/  IMAD.MOV.U32 R3, RZ, RZ, RZ ;  /* 0x000000ffff037224 */ /* 0x000fe400078e00ff */
[----:B0-----:R-:W-:-:S07]  /*0260*/  IMAD.WIDE.U32 R8, R12, 0xc80, R8 ;  /* 0x00000c800c087825 */ /* 0x001fce00078e0008 */
.L_x_5:
[----:B------:R-:W-:-:S06]  /*0270*/  IMAD R13, R0, 0x4, R1 ;  /* 0x00000004000d7824 */ /* 0x000fcc00078e0201 */
[----:B------:R-:W5:Y:S01]  /*0280*/  LDL R13, [R13+0x4] ;  /* 0x000004000d0d7983 */ /* 0x000f620000100800 */
[----:B------:R-:W-:-:S05]  /*0290*/  UMOV UR4, URZ ;  /* 0x000000ff00047c82 */ /* 0x000fca0008000000 */
.L_x_4:
[----:B-----5:R-:W-:Y:S01]  /*02a0*/  SHF.R.U32.HI R21, RZ, UR4, R13 ;  /* 0x00000004ff157c19 */ /* 0x020fe2000801160d */
[----:B------:R-:W-:-:S03]  /*02b0*/  IMAD.SHL.U32 R15, R0, 0x20, RZ ;  /* 0x00000020000f7824 */ /* 0x000fc600078e00ff */
[----:B------:R-:W-:Y:S01]  /*02c0*/  LOP3.LUT R16, R21, 0x1, RZ, 0xc0, !PT ;  /* 0x0000000115107812 */ /* 0x000fe200078ec0ff */
[----:B------:R-:W-:-:S03]  /*02d0*/  VIADD R15, R15, UR4 ;  /* 0x000000040f0f7c36 */ /* 0x000fc60008000000 */
[----:B------:R-:W-:Y:S01]  /*02e0*/  ISETP.NE.U32.AND P0, PT, R16, 0x1, PT ;  /* 0x000000011000780c */ /* 0x000fe20003f05070 */
[----:B------:R-:W-:-:S03]  /*02f0*/  IMAD R15, R15, 0x5, RZ ;  /* 0x000000050f0f7824 */ /* 0x000fc600078e02ff */
[----:B------:R-:W-:Y:S01]  /*0300*/  R2P PR, R21, 0x7e ;  /* 0x0000007e15007804 */ /* 0x000fe20000000000 */
[----:B------:R-:W-:-:S08]  /*0310*/  IMAD.WIDE.U32 R16, R15, 0x4, R8 ;  /* 0x000000040f107825 */ /* 0x000fd000078e0008 */
[----:B------:R-:W2:Y:S04]  /*0320*/  @!P0 LDG.E R20, desc[UR6][R16.64+0x10] ;  /* 0x0000100610148981 */ /* 0x000ea8000c1e1900 */
[----:B------:R-:W3:Y:S04]  /*0330*/  @P1 LDG.E R22, desc[UR6][R16.64+0x24] ;  /* 0x0000240610161981 */ /* 0x000ee8000c1e1900 */
[----:B------:R-:W4:Y:S04]  /*0340*/  @P2 LDG.E R24, desc[UR6][R16.64+0x38] ;  /* 0x0000380610182981 */ /* 0x000f28000c1e1900 */
[----:B------:R-:W4:Y:S04]  /*0350*/  @P3 LDG.E R26, desc[UR6][R16.64+0x4c] ;  /* 0x00004c06101a3981 */ /* 0x000f28000c1e1900 */
[----:B------:R-:W4:Y:S04]  /*0360*/  @P4 LDG.E R28, desc[UR6][R16.64+0x60] ;  /* 0x00006006101c4981 */ /* 0x000f28000c1e1900 */
[----:B------:R-:W4:Y:S04]  /*0370*/  @!P0 LDG.E R18, desc[UR6][R16.64] ;  /* 0x0000000610128981 */ /* 0x000f28000c1e1900 */
[----:B------:R-:W4:Y:S04]  /*0380*/  @!P0 LDG.E R15, desc[UR6][R16.64+0x4] ;  /* 0x00000406100f8981 */ /* 0x000f28000c1e1900 */
[----:B------:R-:W4:Y:S04]  /*0390*/  @P5 LDG.E R19, desc[UR6][R16.64+0x74] ;  /* 0x0000740610135981 */ /* 0x000f28000c1e1900 */
[----:B------:R-:W4:Y:S04]  /*03a0*/  @P1 LDG.E R23, desc[UR6][R16.64+0x20] ;  /* 0x0000200610171981 */ /* 0x000f28000c1e1900 */
[----:B------:R-:W4:Y:S01]  /*03b0*/  @P3 LDG.E R25, desc[UR6][R16.64+0x48] ;  /* 0x0000480610193981 */ /* 0x000f22000c1e1900 */
[----:B--2---:R-:W-:-:S03]  /*03c0*/  @!P0 LOP3.LUT R5, R5, R20, RZ, 0x3c, !PT ;  /* 0x0000001405058212 */ /* 0x004fc600078e3cff */
[----:B------:R-:W2:Y:S01]  /*03d0*/  @P1 LDG.E R20, desc[UR6][R16.64+0x14] ;  /* 0x0000140610141981 */ /* 0x000ea2000c1e1900 */
[----:B---3--:R-:W-:-:S03]  /*03e0*/  @P1 LOP3.LUT R5, R5, R22, RZ, 0x3c, !PT ;  /* 0x0000001605051212 */ /* 0x008fc600078e3cff */
[----:B------:R-:W3:Y:S01]  /*03f0*/  @P1 LDG.E R22, desc[UR6][R16.64+0x1c] ;  /* 0x00001c0610161981 */ /* 0x000ee2000c1e1900 */
[----:B----4-:R-:W-:-:S03]  /*0400*/  @P2 LOP3.LUT R5, R5, R24, RZ, 0x3c, !PT ;  /* 0x0000001805052212 */ /* 0x010fc600078e3cff */
[----:B------:R-:W4:Y:S01]  /*0410*/  @P2 LDG.E R24, desc[UR6][R16.64+0x28] ;  /* 0x0000280610182981 */ /* 0x000f22000c1e1900 */
[----:B------:R-:W-:-:S03]  /*0420*/  @P3 LOP3.LUT R5, R5, R26, RZ, 0x3c, !PT ;  /* 0x0000001a05053212 */ /* 0x000fc600078e3cff */
[----:B------:R-:W3:Y:S01]  /*0430*/  @P6 LDG.E R26, desc[UR6][R16.64+0x88] ;  /* 0x00008806101a6981 */ /* 0x000ee2000c1e1900 */
[----:B------:R-:W-:Y:S02]  /*0440*/  @P4 LOP3.LUT R5, R5, R28, RZ, 0x3c, !PT ;  /* 0x0000001c05054212 */ /* 0x000fe400078e3cff */
[----:B------:R-:W-:Y:S02]  /*0450*/  @!P0 LOP3.LUT R3, R3, R18, RZ, 0x3c, !PT ;  /* 0x0000001203038212 */ /* 0x000fe400078e3cff */
[----:B------:R-:W3:Y:S01]  /*0460*/  @!P0 LDG.E R18, desc[UR6][R16.64+0x8] ;  /* 0x0000080610128981 */ /* 0x000ee2000c1e1900 */
[----:B------:R-:W-:-:S03]  /*0470*/  @!P0 LOP3.LUT R6, R6, R15, RZ, 0x3c, !PT ;  /* 0x0000000f06068212 */ /* 0x000fc600078e3cff */
[----:B------:R-:W3:Y:S01]  /*0480*/  @!P0 LDG.E R15, desc[UR6][R16.64+0xc] ;  /* 0x00000c06100f8981 */ /* 0x000ee2000c1e1900 */
[----:B------:R-:W-:-:S03]  /*0490*/  @P5 LOP3.LUT R5, R5, R19, RZ, 0x3c, !PT ;  /* 0x0000001305055212 */ /* 0x000fc600078e3cff */
[----:B------:R-:W3:Y:S01]  /*04a0*/  @P1 LDG.E R19, desc[UR6][R16.64+0x18] ;  /* 0x0000180610131981 */ /* 0x000ee2000c1e1900 */
[----:B--2---:R-:W-:-:S03]  /*04b0*/  @P1 LOP3.LUT R3, R3, R20, RZ, 0x3c, !PT ;  /* 0x0000001403031212 */ /* 0x004fc600078e3cff */
[----:B------:R-:W2:Y:S01]  /*04c0*/  @P3 LDG.E R20, desc[UR6][R16.64+0x3c] ;  /* 0x00003c0610143981 */ /* 0x000ea2000c1e1900 */
[----:B----4-:R-:W-:-:S03]  /*04d0*/  @P2 LOP3.LUT R3, R3, R24, RZ, 0x3c, !PT ;  /* 0x0000001803032212 */ /* 0x010fc600078e3cff */
[----:B------:R-:W4:Y:S01]  /*04e0*/  @P4 LDG.E R24, desc[UR6][R16.64+0x50] ;  /* 0x0000500610184981 */ /* 0x000f22000c1e1900 */
[----:B---3--:R-:W-:-:S03]  /*04f0*/  @!P0 LOP3.LUT R7, R7, R18, RZ, 0x3c, !PT ;  /* 0x0000001207078212 */ /* 0x008fc600078e3cff */
[----:B------:R-:W3:Y:S01]  /*0500*/  @P2 LDG.E R18, desc[UR6][R16.64+0x30] ;  /* 0x0000300610122981 */ /* 0x000ee2000c1e1900 */
[----:B------:R-:W-:-:S03]  /*0510*/  @!P0 LOP3.LUT R4, R4, R15, RZ, 0x3c, !PT ;  /* 0x0000000f04048212 */ /* 0x000fc600078e3cff */
[----:B------:R-:W3:Y:S01]  /*0520*/  @P2 LDG.E R15, desc[UR6][R16.64+0x2c] ;  /* 0x00002c06100f2981 */ /* 0x000ee2000c1e1900 */
[----:B------:R-:W-:-:S03]  /*0530*/  @P1 LOP3.LUT R6, R6, R19, RZ, 0x3c, !PT ;  /* 0x0000001306061212 */ /* 0x000fc600078e3cff */
[----:B------:R-:W3:Y:S01]  /*0540*/  @P2 LDG.E R19, desc[UR6][R16.64+0x34] ;  /* 0x0000340610132981 */ /* 0x000ee2000c1e1900 */
[----:B------:R-:W-:Y:S02]  /*0550*/  @P1 LOP3.LUT R7, R7, R22, RZ, 0x3c, !PT ;  /* 0x0000001607071212 */ /* 0x000fe400078e3cff */
[----:B------:R-:W-:Y:S01]  /*0560*/  @P1 LOP3.LUT R4, R4, R23, RZ, 0x3c, !PT ;  /* 0x0000001704041212 */ /* 0x000fe200078e3cff */
[----:B------:R-:W3:Y:S04]  /*0570*/  @P3 LDG.E R22, desc[UR6][R16.64+0x44] ;  /* 0x0000440610163981 */ /* 0x000ee8000c1e1900 */
[----:B------:R-:W3:Y:S01]  /*0580*/  @P3 LDG.E R23, desc[UR6][R16.64+0x40] ;  /* 0x0000400610173981 */ /* 0x000ee2000c1e1900 */
[----:B--2---:R-:W-:-:S03]  /*0590*/  @P3 LOP3.LUT R3, R3, R20, RZ, 0x3c, !PT ;  /* 0x0000001403033212 */ /* 0x004fc600078e3cff */
[----:B------:R-:W2:Y:S01]  /*05a0*/  @P5 LDG.E R20, desc[UR6][R16.64+0x64] ;  /* 0x0000640610145981 */ /* 0x000ea2000c1e1900 */
[----:B----4-:R-:W-:-:S03]  /*05b0*/  @P4 LOP3.LUT R3, R3, R24, RZ, 0x3c, !PT ;  /* 0x0000001803034212 */ /* 0x010fc600078e3cff */
[----:B------:R-:W4:Y:S01]  /*05c0*/  @P6 LDG.E R24, desc[UR6][R16.64+0x78] ;  /* 0x0000780610186981 */ /* 0x000f22000c1e1900 */
[----:B---3--:R-:W-:-:S03]  /*05d0*/  @P2 LOP3.LUT R7, R7, R18, RZ, 0x3c, !PT ;  /* 0x0000001207072212 */ /* 0x008fc600078e3cff */
[----:B------:R-:W3:Y:S01]  /*05e0*/  @P4 LDG.E R18, desc[UR6][R16.64+0x58] ;  /* 0x0000580610124981 */ /* 0x000ee2000c1e1900 */
[----:B------:R-:W-:-:S03]  /*05f0*/  @P2 LOP3.LUT R6, R6, R15, RZ, 0x3c, !PT ;  /* 0x0000000f06062212 */ /* 0x000fc600078e3cff */
[----:B------:R-:W3:Y:S01]  /*0600*/  @P4 LDG.E R15, desc[UR6][R16.64+0x54] ;  /* 0x00005406100f4981 */ /* 0x000ee2000c1e1900 */
[----:B------:R-:W-:-:S03]  /*0610*/  @P2 LOP3.LUT R4, R4, R19, RZ, 0x3c, !PT ;  /* 0x0000001304042212 */ /* 0x000fc600078e3cff */
[----:B------:R-:W3:Y:S01]  /*0620*/  @P4 LDG.E R19, desc[UR6][R16.64+0x5c] ;  /* 0x00005c0610134981 */ /* 0x000ee2000c1e1900 */
[----:B------:R-:W-:Y:S02]  /*0630*/  @P3 LOP3.LUT R7, R7, R22, RZ, 0x3c, !PT ;  /* 0x0000001607073212 */ /* 0x000fe400078e3cff */
[----:B------:R-:W-:Y:S01]  /*0640*/  @P3 LOP3.LUT R4, R4, R25, RZ, 0x3c, !PT ;  /* 0x0000001904043212 */ /* 0x000fe200078e3cff */
[----:B------:R-:W3:Y:S01]  /*0650*/  @P5 LDG.E R22, desc[UR6][R16.64+0x6c] ;  /* 0x00006c0610165981 */ /* 0x000ee2000c1e1900 */
[----:B------:R-:W-:-:S03]  /*0660*/  @P3 LOP3.LUT R6, R6, R23, RZ, 0x3c, !PT ;  /* 0x0000001706063212 */ /* 0x000fc600078e3cff */
[----:B------:R-:W3:Y:S04]  /*0670*/  @P5 LDG.E R23, desc[UR6][R16.64+0x68] ;  /* 0x0000680610175981 */ /* 0x000ee8000c1e1900 */
[----:B------:R-:W3:Y:S01]  /*0680*/  @P5 LDG.E R25, desc[UR6][R16.64+0x70] ;  /* 0x0000700610195981 */ /* 0x000ee2000c1e1900 */
[----:B------:R-:W-:Y:S02]  /*0690*/  LOP3.LUT P0, RZ, R21, 0x80, RZ, 0xc0, !PT ;  /* 0x0000008015ff7812 */ /* 0x000fe4000780c0ff */
[----:B--2---:R-:W-:-:S11]  /*06a0*/  @P5 LOP3.LUT R3, R3, R20, RZ, 0x3c, !PT ;  /* 0x0000001403035212 */ /* 0x004fd600078e3cff */
        /* <DEDUP_REMOVED lines=15> */
[----:B------:R-:W-:Y:S02]  /*07a0*/  @P6 LOP3.LUT R5, R5, R26, RZ, 0x3c, !PT ;  /* 0x0000001a05056212 */ /* 0x000fe400078e3cff */
[----:B--2---:R-:W-:Y:S02]  /*07b0*/  @P0 LOP3.LUT R3, R3, R20, RZ, 0x3c, !PT ;  /* 0x0000001403030212 */ /* 0x004fe400078e3cff */
[----:B----4-:R-:W-:Y:S02]  /*07c0*/  @P0 LOP3.LUT R5, R5, R24, RZ, 0x3c, !PT ;  /* 0x0000001805050212 */ /* 0x010fe400078e3cff */
[----:B---3--:R-:W-:Y:S02]  /*07d0*/  @P6 LOP3.LUT R7, R7, R18, RZ, 0x3c, !PT ;  /* 0x0000001207076212 */ /* 0x008fe400078e3cff */
[----:B------:R-:W-:Y:S02]  /*07e0*/  @P6 LOP3.LUT R6, R6, R15, RZ, 0x3c, !PT ;  /* 0x0000000f06066212 */ /* 0x000fe400078e3cff */
[----:B------:R-:W-:-:S02]  /*07f0*/  @P6 LOP3.LUT R4, R4, R19, RZ, 0x3c, !PT ;  /* 0x0000001304046212 */ /* 0x000fc400078e3cff */
[----:B------:R-:W-:Y:S02]  /*0800*/  @P0 LOP3.LUT R7, R7, R22, RZ, 0x3c, !PT ;  /* 0x0000001607070212 */ /* 0x000fe400078e3cff */
[----:B------:R-:W-:Y:S02]  /*0810*/  @P0 LOP3.LUT R6, R6, R23, RZ, 0x3c, !PT ;  /* 0x0000001706060212 */ /* 0x000fe400078e3cff */
[----:B------:R-:W-:Y:S02]  /*0820*/  @P0 LOP3.LUT R4, R4, R25, RZ, 0x3c, !PT ;  /* 0x0000001904040212 */ /* 0x000fe400078e3cff */
[----:B------:R-:W-:-:S13]  /*0830*/  R2P PR, R21.B1, 0x7f ;  /* 0x0000007f15007804 */ /* 0x000fda0000001000 */
[----:B------:R-:W2:Y:S04]  /*0840*/  @P0 LDG.E R18, desc[UR6][R16.64+0xa0] ;  /* 0x0000a00610120981 */ /* 0x000ea8000c1e1900 */
[----:B------:R-:W3:Y:S04]  /*0850*/  @P0 LDG.E R15, desc[UR6][R16.64+0xa4] ;  /* 0x0000a406100f0981 */ /* 0x000ee8000c1e1900 */
[----:B------:R-:W4:Y:S04]  /*0860*/  @P0 LDG.E R20, desc[UR6][R16.64+0xa8] ;  /* 0x0000a80610140981 */ /* 0x000f28000c1e1900 */
[----:B------:R-:W4:Y:S04]  /*0870*/  @P0 LDG.E R19, desc[UR6][R16.64+0xac] ;  /* 0x0000ac0610130981 */ /* 0x000f28000c1e1900 */
[----:B------:R-:W4:Y:S04]  /*0880*/  @P0 LDG.E R22, desc[UR6][R16.64+0xb0] ;  /* 0x0000b00610160981 */ /* 0x000f28000c1e1900 */
[----:B------:R-:W4:Y:S04]  /*0890*/  @P1 LDG.E R24, desc[UR6][R16.64+0xb4] ;  /* 0x0000b40610181981 */ /* 0x000f28000c1e1900 */
[----:B------:R-:W4:Y:S04]  /*08a0*/  @P1 LDG.E R26, desc[UR6][R16.64+0xbc] ;  /* 0x0000bc06101a1981 */ /* 0x000f28000c1e1900 */
[----:B------:R-:W4:Y:S04]  /*08b0*/  @P1 LDG.E R23, desc[UR6][R16.64+0xb8] ;  /* 0x0000b80610171981 */ /* 0x000f28000c1e1900 */
[----:B------:R-:W4:Y:S04]  /*08c0*/  @P1 LDG.E R28, desc[UR6][R16.64+0xc4] ;  /* 0x0000c406101c1981 */ /* 0x000f28000c1e1900 */
[----:B------:R-:W4:Y:S01]  /*08d0*/  @P1 LDG.E R25, desc[UR6][R16.64+0xc0] ;  /* 0x0000c00610191981 */ /* 0x000f22000c1e1900 */
[----:B--2---:R-:W-:-:S03]  /*08e0*/  @P0 LOP3.LUT R3, R3, R18, RZ, 0x3c, !PT ;  /* 0x0000001203030212 */ /* 0x004fc600078e3cff */
[----:B------:R-:W2:Y:S01]  /*08f0*/  @P2 LDG.E R18, desc[UR6][R16.64+0xc8] ;  /* 0x0000c80610122981 */ /* 0x000ea2000c1e1900 */
[----:B---3--:R-:W-:-:S03]  /*0900*/  @P0 LOP3.LUT R6, R6, R15, RZ, 0x3c, !PT ;  /* 0x0000000f06060212 */ /* 0x008fc600078e3cff */
[----:B------:R-:W3:Y:S01]  /*0910*/  @P2 LDG.E R15, desc[UR6][R16.64+0xcc] ;  /* 0x0000cc06100f2981 */ /* 0x000ee2000c1e1900 */
[----:B----4-:R-:W-:-:S03]  /*0920*/  @P0 LOP3.LUT R7, R7, R20, RZ, 0x3c, !PT ;  /* 0x0000001407070212 */ /* 0x010fc600078e3cff */
[----:B------:R-:W4:Y:S01]  /*0930*/  @P3 LDG.E R20, desc[UR6][R16.64+0xec] ;  /* 0x0000ec0610143981 */ /* 0x000f22000c1e1900 */
[----:B------:R-:W-:-:S03]  /*0940*/  @P0 LOP3.LUT R4, R4, R19, RZ, 0x3c, !PT ;  /* 0x0000001304040212 */ /* 0x000fc600078e3cff */
[----:B------:R-:W4:Y:S01]  /*0950*/  @P2 LDG.E R19, desc[UR6][R16.64+0xd4] ;  /* 0x0000d40610132981 */ /* 0x000f22000c1e1900 */
[----:B------:R-:W-:Y:S02]  /*0960*/  @P0 LOP3.LUT R5, R5, R22, RZ, 0x3c, !PT ;  /* 0x0000001605050212 */ /* 0x000fe400078e3cff */
[----:B------:R-:W-:Y:S01]  /*0970*/  LOP3.LUT P0, RZ, R21, 0x8000, RZ, 0xc0, !PT ;  /* 0x0000800015ff7812 */ /* 0x000fe2000780c0ff */
[----:B------:R-:W4:Y:S01]  /*0980*/  @P2 LDG.E R22, desc[UR6][R16.64+0xd0] ;  /* 0x0000d00610162981 */ /* 0x000f22000c1e1900 */
[----:B------:R-:W-:-:S03]  /*0990*/  @P1 LOP3.LUT R3, R3, R24, RZ, 0x3c, !PT ;  /* 0x0000001803031212 */ /* 0x000fc600078e3cff */
[----:B------:R-:W4:Y:S01]  /*09a0*/  @P3 LDG.E R21, desc[UR6][R16.64+0xe0] ;  /* 0x0000e00610153981 */ /* 0x000f22000c1e1900 */
[----:B------:R-:W-:-:S03]  /*09b0*/  @P1 LOP3.LUT R7, R7, R26, RZ, 0x3c, !PT ;  /* 0x0000001a07071212 */ /* 0x000fc600078e3cff */
[----:B------:R-:W4:Y:S01]  /*09c0*/  @P2 LDG.E R24, desc[UR6][R16.64+0xd8] ;  /* 0x0000d80610182981 */ /* 0x000f22000c1e1900 */
[----:B------:R-:W-:-:S03]  /*09d0*/  @P1 LOP3.LUT R6, R6, R23, RZ, 0x3c, !PT ;  /* 0x0000001706061212 */ /* 0x000fc600078e3cff */
[----:B------:R-:W4:Y:S01]  /*09e0*/  @P3 LDG.E R26, desc[UR6][R16.64+0xdc] ;  /* 0x0000dc06101a3981 */ /* 0x000f22000c1e1900 */
[----:B------:R-:W-:-:S03]  /*09f0*/  @P1 LOP3.LUT R5, R5, R28, RZ, 0x3c, !PT ;  /* 0x0000001c05051212 */ /* 0x000fc600078e3cff */
[----:B------:R-:W4:Y:S04]  /*0a00*/  @P3 LDG.E R28, desc[UR6][R16.64+0xe4] ;  /* 0x0000e406101c3981 */ /* 0x000f28000c1e1900 */
[----:B------:R-:W4:Y:S01]  /*0a10*/  @P3 LDG.E R23, desc[UR6][R16.64+0xe8] ;  /* 0x0000e80610173981 */ /* 0x000f22000c1e1900 */
[----:B--2---:R-:W-:-:S03]  /*0a20*/  @P2 LOP3.LUT R3, R3, R18, RZ, 0x3c, !PT ;  /* 0x0000001203032212 */ /* 0x004fc600078e3cff */
[----:B------:R-:W2:Y:S01]  /*0a30*/  @P4 LDG.E R18, desc[UR6][R16.64+0xf0] ;  /* 0x0000f00610124981 */ /* 0x000ea2000c1e1900 */
[----:B---3--:R-:W-:Y:S02]  /*0a40*/  @P2 LOP3.LUT R6, R6, R15, RZ, 0x3c, !PT ;  /* 0x0000000f06062212 */ /* 0x008fe400078e3cff */
[----:B------:R-:W-:Y:S01]  /*0a50*/  @P1 LOP3.LUT R4, R4, R25, RZ, 0x3c, !PT ;  /* 0x0000001904041212 */ /* 0x000fe200078e3cff */
[----:B------:R-:W3:Y:S03]  /*0a60*/  @P5 LDG.E R15, desc[UR6][R16.64+0x110] ;  /* 0x00011006100f5981 */ /* 0x000ee6000c1e1900 */
[----:B----4-:R-:W-:Y:S02]  /*0a70*/  @P2 LOP3.LUT R4, R4, R19, RZ, 0x3c, !PT ;  /* 0x0000001304042212 */ /* 0x010fe400078e3cff */
[----:B------:R-:W4:Y:S01]  /*0a80*/  @P4 LDG.E R19, desc[UR6][R16.64+0xf4] ;  /* 0x0000f40610134981 */ /* 0x000f22000c1e1900 */
        /* <DEDUP_REMOVED lines=12> */
[----:B--2---:R-:W-:-:S03]  /*0b50*/  @P4 LOP3.LUT R3, R3, R18, RZ, 0x3c, !PT ;  /* 0x0000001203034212 */ /* 0x004fc600078e3cff */
[----:B------:R-:W2:Y:S01]  /*0b60*/  @P5 LDG.E R18, desc[UR6][R16.64+0x114] ;  /* 0x0001140610125981 */ /* 0x000ea2000c1e1900 */
[----:B------:R-:W-:-:S03]  /*0b70*/  @P3 LOP3.LUT R5, R5, R20, RZ, 0x3c, !PT ;  /* 0x0000001405053212 */ /* 0x000fc600078e3cff */
[----:B------:R-:W2:Y:S01]  /*0b80*/  @P6 LDG.E R20, desc[UR6][R16.64+0x118] ;  /* 0x0001180610146981 */ /* 0x000ea2000c1e1900 */
[----:B----4-:R-:W-:-:S03]  /*0b90*/  @P4 LOP3.LUT R6, R6, R19, RZ, 0x3c, !PT ;  /* 0x0000001306064212 */ /* 0x010fc600078e3cff */
[----:B------:R-:W4:Y:S01]  /*0ba0*/  @P6 LDG.E R19, desc[UR6][R16.64+0x11c] ;  /* 0x00011c0610136981 */ /* 0x000f22000c1e1900 */
[----:B---3--:R-:W-:-:S03]  /*0bb0*/  @P4 LOP3.LUT R7, R7, R22, RZ, 0x3c, !PT ;  /* 0x0000001607074212 */ /* 0x008fc600078e3cff */
[----:B------:R-:W3:Y:S01]  /*0bc0*/  @P6 LDG.E R22, desc[UR6][R16.64+0x120] ;  /* 0x0001200610166981 */ /* 0x000ee2000c1e1900 */
[----:B------:R-:W-:-:S03]  /*0bd0*/  @P4 LOP3.LUT R4, R4, R21, RZ, 0x3c, !PT ;  /* 0x0000001504044212 */ /* 0x000fc600078e3cff */
[----:B------:R-:W3:Y:S01]  /*0be0*/  @P0 LDG.E R21, desc[UR6][R16.64+0x130] ;  /* 0x0001300610150981 */ /* 0x000ee2000c1e1900 */
[----:B------:R-:W-:Y:S02]  /*0bf0*/  @P4 LOP3.LUT R5, R5, R24, RZ, 0x3c, !PT ;  /* 0x0000001805054212 */ /* 0x000fe400078e3cff */
[----:B------:R-:W-:Y:S01]  /*0c00*/  @P5 LOP3.LUT R4, R4, R15, RZ, 0x3c, !PT ;  /* 0x0000000f04045212 */ /* 0x000fe200078e3cff */
[----:B------:R-:W3:Y:S01]  /*0c10*/  @P6 LDG.E R24, desc[UR6][R16.64+0x128] ;  /* 0x0001280610186981 */ /* 0x000ee2000c1e1900 */
[----:B------:R-:W-:-:S03]  /*0c20*/  @P5 LOP3.LUT R3, R3, R26, RZ, 0x3c, !PT ;  /* 0x0000001a03035212 */ /* 0x000fc600078e3cff */
[----:B------:R-:W3:Y:S01]  /*0c30*/  @P6 LDG.E R15, desc[UR6][R16.64+0x124] ;  /* 0x00012406100f6981 */ /* 0x000ee2000c1e1900 */
[----:B------:R-:W-:-:S03]  /*0c40*/  @P5 LOP3.LUT R7, R7, R28, RZ, 0x3c, !PT ;  /* 0x0000001c07075212 */ /* 0x000fc600078e3cff */
[----:B------:R-:W3:Y:S01]  /*0c50*/  @P0 LDG.E R26, desc[UR6][R16.64+0x12c] ;  /* 0x00012c06101a0981 */ /* 0x000ee2000c1e1900 */
[----:B------:R-:W-:-:S03]  /*0c60*/  @P5 LOP3.LUT R6, R6, R23, RZ, 0x3c, !PT ;  /* 0x0000001706065212 */ /* 0x000fc600078e3cff */
[----:B------:R-:W3:Y:S04]  /*0c70*/  @P0 LDG.E R28, desc[UR6][R16.64+0x13c] ;  /* 0x00013c06101c0981 */ /* 0x000ee8000c1e1900 */
[----:B------:R-:W3:Y:S01]  /*0c80*/  @P0 LDG.E R23, desc[UR6][R16.64+0x138] ;  /* 0x0001380610170981 */ /* 0x000ee2000c1e1900 */
[----:B--2---:R-:W-:-:S03]  /*0c90*/  @P5 LOP3.LUT R5, R5, R18, RZ, 0x3c, !PT ;  /* 0x0000001205055212 */ /* 0x004fc600078e3cff */
[----:B------:R-:W2:Y:S01]  /*0ca0*/  @P0 LDG.E R18, desc[UR6][R16.64+0x134] ;  /* 0x0001340610120981 */ /* 0x000ea2000c1e1900 */
[----:B------:R-:W-:-:S04]  /*0cb0*/  UIADD3 UR4, UPT, UPT, UR4, 0x10, URZ ;  /* 0x0000001004047890 */ /* 0x000fc8000fffe0ff */
[----:B------:R-:W-:Y:S01]  /*0cc0*/  UISETP.NE.AND UP0, UPT, UR4, 0x20, UPT ;  /* 0x000000200400788c */ /* 0x000fe2000bf05270 */
[----:B------:R-:W-:Y:S02]  /*0cd0*/  @P6 LOP3.LUT R3, R3, R20, RZ, 0x3c, !PT ;  /* 0x0000001403036212 */ /* 0x000fe400078e3cff */
[----:B----4-:R-:W-:Y:S02]  /*0ce0*/  @P6 LOP3.LUT R6, R6, R19, RZ, 0x3c, !PT ;  /* 0x0000001306066212 */ /* 0x010fe400078e3cff */
[----:B---3--:R-:W-:Y:S02]  /*0cf0*/  @P6 LOP3.LUT R7, R7, R22, RZ, 0x3c, !PT ;  /* 0x0000001607076212 */ /* 0x008fe400078e3cff */
[----:B------:R-:W-:Y:S02]  /*0d00*/  @P0 LOP3.LUT R6, R6, R21, RZ, 0x3c, !PT ;  /* 0x0000001506060212 */ /* 0x000fe400078e3cff */
[----:B------:R-:W-:Y:S02]  /*0d10*/  @P6 LOP3.LUT R5, R5, R24, RZ, 0x3c, !PT ;  /* 0x0000001805056212 */ /* 0x000fe400078e3cff */
[----:B------:R-:W-:-:S02]  /*0d20*/  @P6 LOP3.LUT R4, R4, R15, RZ, 0x3c, !PT ;  /* 0x0000000f04046212 */ /* 0x000fc400078e3cff */
[----:B------:R-:W-:Y:S02]  /*0d30*/  @P0 LOP3.LUT R3, R3, R26, RZ, 0x3c, !PT ;  /* 0x0000001a03030212 */ /* 0x000fe400078e3cff */
[----:B------:R-:W-:Y:S02]  /*0d40*/  @P0 LOP3.LUT R5, R5, R28, RZ, 0x3c, !PT ;  /* 0x0000001c05050212 */ /* 0x000fe400078e3cff */
[----:B------:R-:W-:Y:S02]  /*0d50*/  @P0 LOP3.LUT R4, R4, R23, RZ, 0x3c, !PT ;  /* 0x0000001704040212 */ /* 0x000fe400078e3cff */
[----:B--2---:R-:W-:Y:S01]  /*0d60*/  @P0 LOP3.LUT R7, R7, R18, RZ, 0x3c, !PT ;  /* 0x0000001207070212 */ /* 0x004fe200078e3cff */
[----:B------:R-:W-:Y:S06]  /*0d70*/  BRA.U UP0, `(.L_x_4) ;  /* 0xfffffff500487547 */ /* 0x000fec000b83ffff */
[----:B------:R-:W-:-:S05]  /*0d80*/  VIADD R0, R0, 0x1 ;  /* 0x0000000100007836 */ /* 0x000fca0000000000 */
[----:B------:R-:W-:-:S13]  /*0d90*/  ISETP.NE.AND P0, PT, R0, 0x5, PT ;  /* 0x000000050000780c */ /* 0x000fda0003f05270 */
[----:B------:R-:W-:Y:S05]  /*0da0*/  @P0 BRA `(.L_x_5) ;  /* 0xfffffff400300947 */ /* 0x000fea000383ffff */
[----:B------:R-:W-:Y:S01]  /*0db0*/  LOP3.LUT R0, R11, 0x3, RZ, 0xc0, !PT ;  /* 0x000000030b007812 */ /* 0x000fe200078ec0ff */
[----:B------:R0:W-:Y:S03]  /*0dc0*/  STL.64 [R1+0x8], R6 ;  /* 0x0000080601007387 */ /* 0x0001e60000100a00 */
[----:B------:R-:W-:Y:S01]  /*0dd0*/  ISETP.NE.U32.AND P0, PT, R0, 0x1, PT ;  /* 0x000000010000780c */ /* 0x000fe20003f05070 */
[----:B------:R0:W-:Y:S03]  /*0de0*/  STL.64 [R1+0x10], R4 ;  /* 0x0000100401007387 */ /* 0x0001e60000100a00 */
[----:B------:R-:W-:Y:S01]  /*0df0*/  ISETP.NE.AND.EX P0, PT, RZ, RZ, PT, P0 ;  /* 0x000000ffff00720c */ /* 0x000fe20003f05300 */
[----:B------:R0:W-:-:S12]  /*0e00*/  STL [R1+0x4], R3 ;  /* 0x0000040301007387 */ /* 0x0001d80000100800 */
[----:B0-----:R-:W-:Y:S05]  /*0e10*/  @!P0 BRA `(.L_x_3) ;  /* 0x0000001400f88947 */ /* 0x001fea0003800000 */
[----:B------:R-:W-:Y:S01]  /*0e20*/  UMOV UR4, URZ ;  /* 0x000000ff00047c82 */ /* 0x000fe20008000000 */
[----:B------:R-:W-:Y:S01]  /*0e30*/  IMAD.MOV.U32 R0, RZ, RZ, RZ ;  /* 0x000000ffff007224 */ /* 0x000fe200078e00ff */
[----:B------:R-:W-:Y:S01]  /*0e40*/  CS2R R6, SRZ ;  /* 0x0000000000067805 */ /* 0x000fe2000001ff00 */
[----:B------:R-:W-:Y:S02]  /*0e50*/  IMAD.MOV.U32 R4, RZ, RZ, RZ ;  /* 0x000000ffff047224 */ /* 0x000fe400078e00ff */
[----:B------:R-:W-:Y:S02]  /*0e60*/  IMAD.MOV.U32 R3, RZ, RZ, RZ ;  /* 0x000000ffff037224 */ /* 0x000fe400078e00ff */
[----:B------:R-:W-:-:S07]  /*0e70*/  IMAD.U32 R5, RZ, RZ, UR4 ;  /* 0x00000004ff057e24 */ /* 0x000fce000f8e00ff */
.L_x_7:
[----:B------:R-:W-:-:S06]  /*0e80*/  IMAD R13, R0, 0x4, R1 ;  /* 0x00000004000d7824 */ /* 0x000fcc00078e0201 */
[----:B------:R-:W5:Y:S01]  /*0e90*/  LDL R13, [R13+0x4] ;  /* 0x000004000d0d7983 */ /* 0x000f620000100800 */
[----:B------:R-:W-:-:S05]  /*0ea0*/  UMOV UR4, URZ ;  /* 0x000000ff00047c82 */ /* 0x000fca0008000000 */
.L_x_6:
        /* <DEDUP_REMOVED lines=180> */
[----:B------:R0:W-:Y:S03]  /*19f0*/  STL [R1+0x4], R3 ;  /* 0x0000040301007387 */ /* 0x0001e60000100800 */
[----:B------:R-:W-:Y:S01]  /*1a00*/  ISETP.NE.AND.EX P0, PT, RZ, RZ, PT, P0 ;  /* 0x000000ffff00720c */ /* 0x000fe20003f05300 */
[----:B------:R0:W-:-:S12]  /*1a10*/  STL.64 [R1+0x10], R4 ;  /* 0x0000100401007387 */ /* 0x0001d80000100a00 */
[----:B0-----:R-:W-:Y:S05]  /*1a20*/  @P0 BRA `(.L_x_3) ;  /* 0x0000000800f40947 */ /* 0x001fea0003800000 */
[----:B------:R-:W-:Y:S01]  /*1a30*/  UMOV UR4, URZ ;  /* 0x000000ff00047c82 */ /* 0x000fe20008000000 */
[----:B------:R-:W-:Y:S01]  /*1a40*/  IMAD.MOV.U32 R0, RZ, RZ, RZ ;  /* 0x000000ffff007224 */ /* 0x000fe200078e00ff */
[----:B------:R-:W-:Y:S01]  /*1a50*/  CS2R R6, SRZ ;  /* 0x0000000000067805 */ /* 0x000fe2000001ff00 */
[----:B------:R-:W-:Y:S02]  /*1a60*/  IMAD.MOV.U32 R4, RZ, RZ, RZ ;  /* 0x000000ffff047224 */ /* 0x000fe400078e00ff */
[----:B------:R-:W-:Y:S02]  /*1a70*/  IMAD.MOV.U32 R3, RZ, RZ, RZ ;  /* 0x000000ffff037224 */ /* 0x000fe400078e00ff */
[----:B------:R-:W-:-:S07]  /*1a80*/  IMAD.U32 R5, RZ, RZ, UR4 ;  /* 0x00000004ff057e24 */ /* 0x000fce000f8e00ff */
.L_x_9:
[----:B------:R-:W-:-:S06]  /*1a90*/  IMAD R13, R0, 0x4, R1 ;  /* 0x00000004000d7824 */ /* 0x000fcc00078e0201 */
[----:B------:R-:W5:Y:S01]  /*1aa0*/  LDL R13, [R13+0x4] ;  /* 0x000004000d0d7983 */ /* 0x000f620000100800 */
[----:B------:R-:W-:-:S05]  /*1ab0*/  UMOV UR4, URZ ;  /* 0x000000ff00047c82 */ /* 0x000fca0008000000 */
.L_x_8:
        /* <DEDUP_REMOVED lines=177> */
[----:B------:R0:W-:Y:S04]  /*25d0*/  STL.64 [R1+0x8], R6 ;  /* 0x0000080601007387 */ /* 0x0001e80000100a00 */
[----:B------:R0:W-:Y:S04]  /*25e0*/  STL [R1+0x4], R3 ;  /* 0x0000040301007387 */ /* 0x0001e80000100800 */
[----:B------:R0:W-:Y:S02]  /*25f0*/  STL.64 [R1+0x10], R4 ;  /* 0x0000100401007387 */ /* 0x0001e40000100a00 */
.L_x_3:
[----:B------:R-:W-:Y:S05]  /*2600*/  BSYNC.RECONVERGENT B1 ;  /* 0x0000000000017941 */ /* 0x000fea0003800200 */
.L_x_2:
[C---:B------:R-:W-:Y:S01]  /*2610*/  ISETP.GT.U32.AND P0, PT, R11.reuse, 0x3, PT ;  /* 0x000000030b00780c */ /* 0x040fe20003f04070 */
[----:B------:R-:W-:Y:S01]  /*2620*/  VIADD R12, R12, 0x1 ;  /* 0x000000010c0c7836 */ /* 0x000fe20000000000 */
[--C-:B------:R-:W-:Y:S02]  /*2630*/  SHF.R.U64 R11, R11, 0x2, R14.reuse ;  /* 0x000000020b0b7819 */ /* 0x100fe4000000120e */
[----:B------:R-:W-:Y:S02]  /*2640*/  ISETP.GT.U32.AND.EX P0, PT, R14, RZ, PT, P0 ;  /* 0x000000ff0e00720c */ /* 0x000fe40003f04100 */
[----:B------:R-:W-:-:S11]  /*2650*/  SHF.R.U32.HI R14, RZ, 0x2, R14 ;  /* 0x00000002ff0e7819 */ /* 0x000fd6000001160e */
[----:B------:R-:W-:Y:S05]  /*2660*/  @P0 BRA `(.L_x_10) ;  /* 0xffffffd800d40947 */ /* 0x000fea000383ffff */
.L_x_1:
[----:B------:R-:W-:Y:S05]  /*2670*/  BSYNC.RECONVERGENT B0 ;  /* 0x0000000000007941 */ /* 0x000fea0003800200 */
.L_x_0:
[----:B------:R-:W2:Y:S02]  /*2680*/  LDCU UR4, c[0x0][0x388] ;  /* 0x00007100ff0477ac */ /* 0x000ea40008000800 */
[----:B--2---:R-:W-:-:S13]  /*2690*/  ISETP.GE.AND P0, PT, R10, UR4, PT ;  /* 0x000000040a007c0c */ /* 0x004fda000bf06270 */
[----:B------:R-:W-:Y:S05]  /*26a0*/  @P0 EXIT ;  /* 0x000000000000094d */ /* 0x000fea0003800000 */
[----:B------:R-:W-:Y:S01]  /*26b0*/  SHF.R.U32.HI R0, RZ, 0x2, R3 ;  /* 0x00000002ff007819 */ /* 0x000fe20000011603 */
[----:B------:R-:W2:Y:S03]  /*26c0*/  LDCU.64 UR4, c[0x0][0x380] ;  /* 0x00007000ff0477ac */ /* 0x000ea60008000a00 */
[----:B------:R-:W-:Y:S01]  /*26d0*/  LOP3.LUT R0, R0, R3, RZ, 0x3c, !PT ;  /* 0x0000000300007212 */ /* 0x000fe200078e3cff */
[----:B01----:R-:W-:-:S04]  /*26e0*/  IMAD.SHL.U32 R3, R5, 0x10, RZ ;  /* 0x0000001005037824 */ /* 0x003fc800078e00ff */
[----:B------:R-:W-:-:S05]  /*26f0*/  IMAD.SHL.U32 R4, R0, 0x2, RZ ;  /* 0x0000000200047824 */ /* 0x000fca00078e00ff */
[----:B------:R-:W-:Y:S01]  /*2700*/  LOP3.LUT R4, R0, R4, R3, 0x96, !PT ;  /* 0x0000000400047212 */ /* 0x000fe200078e9603 */
[----:B------:R-:W-:Y:S01]  /*2710*/  IMAD.MOV.U32 R0, RZ, RZ, 0x2f800000 ;  /* 0x2f800000ff007424 */ /* 0x000fe200078e00ff */
[----:B------:R-:W-:Y:S02]  /*2720*/  SHF.R.S32.HI R3, RZ, 0x1f, R10 ;  /* 0x0000001fff037819 */ /* 0x000fe4000001140a */
[----:B------:R-:W-:-:S04]  /*2730*/  LOP3.LUT R5, R4, R5, RZ, 0x3c, !PT ;  /* 0x0000000504057212 */ /* 0x000fc800078e3cff */
[----:B------:R-:W-:Y:S02]  /*2740*/  IADD3 R5, PT, PT, R2, 0x587c5, R5 ;  /* 0x000587c502057810 */ /* 0x000fe40007ffe005 */
[C---:B--2---:R-:W-:Y:S02]  /*2750*/  LEA R2, P0, R10.reuse, UR4, 0x2 ;  /* 0x000000040a027c11 */ /* 0x044fe4000f8010ff */
[----:B------:R-:W-:Y:S02]  /*2760*/  I2FP.F32.U32 R5, R5 ;  /* 0x0000000500057245 */ /* 0x000fe40000201000 */
[----:B------:R-:W-:-:S03]  /*2770*/  LEA.HI.X R3, R10, UR5, R3, 0x2, P0 ;  /* 0x000000050a037c11 */ /* 0x000fc600080f1403 */
[----:B------:R-:W-:-:S05]  /*2780*/  FFMA R5, R5, R0, 1.1641532182693481445e-10 ;  /* 0x2f00000005057423 */ /* 0x000fca0000000000 */
[----:B------:R-:W-:Y:S01]  /*2790*/  STG.E desc[UR6][R2.64], R5 ;  /* 0x0000000502007986 */ /* 0x000fe2000c101906 */
[----:B------:R-:W-:Y:S05]  /*27a0*/  EXIT ;  /* 0x000000000000794d */ /* 0x000fea0003800000 */
.L_x_11:
[----:B------:R-:W-:-:S00]  /*27b0*/  BRA `(.L_x_11) ;  /* 0xfffffffc00fc7947 */ /* 0x000fc0000383ffff */
[----:B------:R-:W-:-:S00]  /*27c0*/  NOP ;  /* 0x0000000000007918 */ /* 0x000fc00000000000 */
        /* <DEDUP_REMOVED lines=11> */
.L_x_12:


//--------------------- .nv.global.init           --------------------------
	.section	.nv.global.init,"aw",@progbits
	.align	4
.nv.global.init:
	.type		mrg32k3aM1SubSeq,@object
	.size		mrg32k3aM1SubSeq,(mrg32k3aM2SubSeq - mrg32k3aM1SubSeq)
mrg32k3aM1SubSeq:
        /*0000*/ 	.byte	0x0b, 0xcc, 0xee, 0x04, 0x73, 0x29, 0x8b, 0x6f, 0xf6, 0x53, 0x03, 0xf6, 0x23, 0xf6, 0xea, 0xda
        /* <DEDUP_REMOVED lines=125> */
	.type		mrg32k3aM2SubSeq,@object
	.size		mrg32k3aM2SubSeq,(mrg32k3aM1 - mrg32k3aM2SubSeq)
mrg32k3aM2SubSeq:
        /* <DEDUP_REMOVED lines=126> */
	.type		mrg32k3aM1,@object
	.size		mrg32k3aM1,(mrg32k3aM1Seq - mrg32k3aM1)
mrg32k3aM1:
        /* <DEDUP_REMOVED lines=144> */
	.type		mrg32k3aM1Seq,@object
	.size		mrg32k3aM1Seq,(mrg32k3aM2 - mrg32k3aM1Seq)
mrg32k3aM1Seq:
        /* <DEDUP_REMOVED lines=144> */
	.type		mrg32k3aM2,@object
	.size		mrg32k3aM2,(mrg32k3aM2Seq - mrg32k3aM2)
mrg32k3aM2:
        /* <DEDUP_REMOVED lines=144> */
	.type		mrg32k3aM2Seq,@object
	.size		mrg32k3aM2Seq,(precalc_xorwow_matrix - mrg32k3aM2Seq)
mrg32k3aM2Seq:
        /* <DEDUP_REMOVED lines=144> */
	.type		precalc_xorwow_matrix,@object
	.size		precalc_xorwow_matrix,(precalc_xorwow_offset_matrix - precalc_xorwow_matrix)
precalc_xorwow_matrix:
        /* <DEDUP_REMOVED lines=6400> */
	.type		precalc_xorwow_offset_matrix,@object
	.size		precalc_xorwow_offset_matrix,(.L_1 - precalc_xorwow_offset_matrix)
precalc_xorwow_offset_matrix:
        /* <DEDUP_REMOVED lines=6400> */
.L_1:


//--------------------- .nv.shared.reserved.0     --------------------------
	.section	.nv.shared.reserved.0,"aw",@nobits
	.weak		__nv_reservedSMEM_offset_0_alias
	.size		__nv_reservedSMEM_offset_0_alias, 0, 64
	.other		__nv_reservedSMEM_offset_0_alias,@"STO_CUDA_RESERVED_SHARED STV_DEFAULT"
__nv_reservedSMEM_offset_0_alias:
	.zero		0
	.zero		64


//--------------------- .nv.constant0._Z9dev_constPfi --------------------------
	.section	.nv.constant0._Z9dev_constPfi,"a",@progbits
	.sectionflags	@""
	.align	4
.nv.constant0._Z9dev_constPfi:
	.zero		908


//--------------------- SYMBOLS --------------------------

	.type		.nv.reservedSmem.offset0,@object
	.size		.nv.reservedSmem.offset0,0x4
